//
// Generated by NVIDIA NVVM Compiler
//
// Compiler Build ID: CL-36424714
// Cuda compilation tools, release 13.0, V13.0.88
// Based on NVVM 20.0.0
//

.version 9.0
.target sm_100
.address_size 64

	// .globl	_Z14kernel_clusterjjPfS_PjS0_Pb

.visible .entry _Z14kernel_clusterjjPfS_PjS0_Pb(
	.param .u32 _Z14kernel_clusterjjPfS_PjS0_Pb_param_0,
	.param .u32 _Z14kernel_clusterjjPfS_PjS0_Pb_param_1,
	.param .u64 .ptr .align 1 _Z14kernel_clusterjjPfS_PjS0_Pb_param_2,
	.param .u64 .ptr .align 1 _Z14kernel_clusterjjPfS_PjS0_Pb_param_3,
	.param .u64 .ptr .align 1 _Z14kernel_clusterjjPfS_PjS0_Pb_param_4,
	.param .u64 .ptr .align 1 _Z14kernel_clusterjjPfS_PjS0_Pb_param_5,
	.param .u64 .ptr .align 1 _Z14kernel_clusterjjPfS_PjS0_Pb_param_6
)
{
	.reg .pred 	%p<14>;
	.reg .b16 	%rs<3>;
	.reg .b32 	%r<32>;
	.reg .b32 	%f<103>;
	.reg .b64 	%rd<24>;

	ld.param.u32 	%r11, [_Z14kernel_clusterjjPfS_PjS0_Pb_param_0];
	ld.param.u32 	%r12, [_Z14kernel_clusterjjPfS_PjS0_Pb_param_1];
	ld.param.u64 	%rd8, [_Z14kernel_clusterjjPfS_PjS0_Pb_param_2];
	ld.param.u64 	%rd9, [_Z14kernel_clusterjjPfS_PjS0_Pb_param_3];
	ld.param.u64 	%rd10, [_Z14kernel_clusterjjPfS_PjS0_Pb_param_4];
	ld.param.u64 	%rd11, [_Z14kernel_clusterjjPfS_PjS0_Pb_param_5];
	ld.param.u64 	%rd12, [_Z14kernel_clusterjjPfS_PjS0_Pb_param_6];
	cvta.to.global.u64 	%rd1, %rd11;
	cvta.to.global.u64 	%rd2, %rd12;
	mov.u32 	%r13, %ctaid.x;
	mov.u32 	%r14, %ntid.x;
	mov.u32 	%r15, %tid.x;
	mad.lo.s32 	%r1, %r13, %r14, %r15;
	setp.ne.s32 	%p1, %r1, 0;
	@%p1 bra 	$L__BB0_2;
	mov.b16 	%rs1, 0;
	st.global.u8 	[%rd2], %rs1;
	mov.b32 	%r16, 0;
	st.global.u32 	[%rd1], %r16;
	st.global.u32 	[%rd1+4], %r16;
	st.global.u32 	[%rd1+8], %r16;
	st.global.u32 	[%rd1+12], %r16;
	st.global.u32 	[%rd1+16], %r16;
	st.global.u32 	[%rd1+20], %r16;
	st.global.u32 	[%rd1+24], %r16;
	st.global.u32 	[%rd1+28], %r16;
	st.global.u32 	[%rd1+32], %r16;
	st.global.u32 	[%rd1+36], %r16;
$L__BB0_2:
	bar.sync 	0;
	mul.lo.s32 	%r31, %r12, %r1;
	add.s32 	%r3, %r31, %r12;
	min.u32 	%r17, %r3, %r11;
	setp.le.u32 	%p2, %r17, %r31;
	@%p2 bra 	$L__BB0_7;
	cvta.to.global.u64 	%rd3, %rd9;
	cvta.to.global.u64 	%rd4, %rd8;
	mad.lo.s32 	%r30, %r31, 3, 1;
	mul.wide.u32 	%rd13, %r31, 4;
	cvta.to.global.u64 	%rd14, %rd10;
	add.s64 	%rd23, %rd14, %rd13;
$L__BB0_4:
	add.s32 	%r18, %r30, -1;
	mul.wide.u32 	%rd15, %r18, 4;
	add.s64 	%rd16, %rd4, %rd15;
	ld.global.f32 	%f1, [%rd16];
	ld.global.f32 	%f2, [%rd3];
	sub.f32 	%f3, %f1, %f2;
	fma.rn.f32 	%f4, %f3, %f3, 0f00000000;
	add.s32 	%r19, %r30, 1;
	mul.wide.u32 	%rd17, %r30, 4;
	add.s64 	%rd18, %rd4, %rd17;
	ld.global.f32 	%f5, [%rd18];
	ld.global.f32 	%f6, [%rd3+4];
	sub.f32 	%f7, %f5, %f6;
	fma.rn.f32 	%f8, %f7, %f7, %f4;
	mul.wide.u32 	%rd19, %r19, 4;
	add.s64 	%rd20, %rd4, %rd19;
	ld.global.f32 	%f9, [%rd20];
	ld.global.f32 	%f10, [%rd3+8];
	sub.f32 	%f11, %f9, %f10;
	fma.rn.f32 	%f12, %f11, %f11, %f8;
	min.f32 	%f13, %f12, 0f7F7FFFFF;
	ld.global.f32 	%f14, [%rd3+12];
	sub.f32 	%f15, %f1, %f14;
	fma.rn.f32 	%f16, %f15, %f15, 0f00000000;
	ld.global.f32 	%f17, [%rd3+16];
	sub.f32 	%f18, %f5, %f17;
	fma.rn.f32 	%f19, %f18, %f18, %f16;
	ld.global.f32 	%f20, [%rd3+20];
	sub.f32 	%f21, %f9, %f20;
	fma.rn.f32 	%f22, %f21, %f21, %f19;
	setp.lt.f32 	%p3, %f22, %f13;
	selp.f32 	%f23, %f22, %f13, %p3;
	selp.u32 	%r20, 1, 0, %p3;
	ld.global.f32 	%f24, [%rd3+24];
	sub.f32 	%f25, %f1, %f24;
	fma.rn.f32 	%f26, %f25, %f25, 0f00000000;
	ld.global.f32 	%f27, [%rd3+28];
	sub.f32 	%f28, %f5, %f27;
	fma.rn.f32 	%f29, %f28, %f28, %f26;
	ld.global.f32 	%f30, [%rd3+32];
	sub.f32 	%f31, %f9, %f30;
	fma.rn.f32 	%f32, %f31, %f31, %f29;
	setp.lt.f32 	%p4, %f32, %f23;
	selp.f32 	%f33, %f32, %f23, %p4;
	selp.b32 	%r21, 2, %r20, %p4;
	ld.global.f32 	%f34, [%rd3+36];
	sub.f32 	%f35, %f1, %f34;
	fma.rn.f32 	%f36, %f35, %f35, 0f00000000;
	ld.global.f32 	%f37, [%rd3+40];
	sub.f32 	%f38, %f5, %f37;
	fma.rn.f32 	%f39, %f38, %f38, %f36;
	ld.global.f32 	%f40, [%rd3+44];
	sub.f32 	%f41, %f9, %f40;
	fma.rn.f32 	%f42, %f41, %f41, %f39;
	setp.lt.f32 	%p5, %f42, %f33;
	selp.f32 	%f43, %f42, %f33, %p5;
	selp.b32 	%r22, 3, %r21, %p5;
	ld.global.f32 	%f44, [%rd3+48];
	sub.f32 	%f45, %f1, %f44;
	fma.rn.f32 	%f46, %f45, %f45, 0f00000000;
	ld.global.f32 	%f47, [%rd3+52];
	sub.f32 	%f48, %f5, %f47;
	fma.rn.f32 	%f49, %f48, %f48, %f46;
	ld.global.f32 	%f50, [%rd3+56];
	sub.f32 	%f51, %f9, %f50;
	fma.rn.f32 	%f52, %f51, %f51, %f49;
	setp.lt.f32 	%p6, %f52, %f43;
	selp.f32 	%f53, %f52, %f43, %p6;
	selp.b32 	%r23, 4, %r22, %p6;
	ld.global.f32 	%f54, [%rd3+60];
	sub.f32 	%f55, %f1, %f54;
	fma.rn.f32 	%f56, %f55, %f55, 0f00000000;
	ld.global.f32 	%f57, [%rd3+64];
	sub.f32 	%f58, %f5, %f57;
	fma.rn.f32 	%f59, %f58, %f58, %f56;
	ld.global.f32 	%f60, [%rd3+68];
	sub.f32 	%f61, %f9, %f60;
	fma.rn.f32 	%f62, %f61, %f61, %f59;
	setp.lt.f32 	%p7, %f62, %f53;
	selp.f32 	%f63, %f62, %f53, %p7;
	selp.b32 	%r24, 5, %r23, %p7;
	ld.global.f32 	%f64, [%rd3+72];
	sub.f32 	%f65, %f1, %f64;
	fma.rn.f32 	%f66, %f65, %f65, 0f00000000;
	ld.global.f32 	%f67, [%rd3+76];
	sub.f32 	%f68, %f5, %f67;
	fma.rn.f32 	%f69, %f68, %f68, %f66;
	ld.global.f32 	%f70, [%rd3+80];
	sub.f32 	%f71, %f9, %f70;
	fma.rn.f32 	%f72, %f71, %f71, %f69;
	setp.lt.f32 	%p8, %f72, %f63;
	selp.f32 	%f73, %f72, %f63, %p8;
	selp.b32 	%r25, 6, %r24, %p8;
	ld.global.f32 	%f74, [%rd3+84];
	sub.f32 	%f75, %f1, %f74;
	fma.rn.f32 	%f76, %f75, %f75, 0f00000000;
	ld.global.f32 	%f77, [%rd3+88];
	sub.f32 	%f78, %f5, %f77;
	fma.rn.f32 	%f79, %f78, %f78, %f76;
	ld.global.f32 	%f80, [%rd3+92];
	sub.f32 	%f81, %f9, %f80;
	fma.rn.f32 	%f82, %f81, %f81, %f79;
	setp.lt.f32 	%p9, %f82, %f73;
	selp.f32 	%f83, %f82, %f73, %p9;
	selp.b32 	%r26, 7, %r25, %p9;
	ld.global.f32 	%f84, [%rd3+96];
	sub.f32 	%f85, %f1, %f84;
	fma.rn.f32 	%f86, %f85, %f85, 0f00000000;
	ld.global.f32 	%f87, [%rd3+100];
	sub.f32 	%f88, %f5, %f87;
	fma.rn.f32 	%f89, %f88, %f88, %f86;
	ld.global.f32 	%f90, [%rd3+104];
	sub.f32 	%f91, %f9, %f90;
	fma.rn.f32 	%f92, %f91, %f91, %f89;
	setp.lt.f32 	%p10, %f92, %f83;
	selp.f32 	%f93, %f92, %f83, %p10;
	selp.b32 	%r27, 8, %r26, %p10;
	ld.global.f32 	%f94, [%rd3+108];
	sub.f32 	%f95, %f1, %f94;
	fma.rn.f32 	%f96, %f95, %f95, 0f00000000;
	ld.global.f32 	%f97, [%rd3+112];
	sub.f32 	%f98, %f5, %f97;
	fma.rn.f32 	%f99, %f98, %f98, %f96;
	ld.global.f32 	%f100, [%rd3+116];
	sub.f32 	%f101, %f9, %f100;
	fma.rn.f32 	%f102, %f101, %f101, %f99;
	setp.lt.f32 	%p11, %f102, %f93;
	selp.b32 	%r8, 9, %r27, %p11;
	ld.global.u32 	%r28, [%rd23];
	setp.eq.s32 	%p12, %r28, %r8;
	@%p12 bra 	$L__BB0_6;
	st.global.u32 	[%rd23], %r8;
	mov.b16 	%rs2, 1;
	st.global.u8 	[%rd2], %rs2;
$L__BB0_6:
	mul.wide.u32 	%rd21, %r8, 4;
	add.s64 	%rd22, %rd1, %rd21;
	atom.global.add.u32 	%r29, [%rd22], 1;
	add.s32 	%r31, %r31, 1;
	add.s32 	%r30, %r30, 3;
	add.s64 	%rd23, %rd23, 4;
	setp.lt.u32 	%p13, %r31, %r17;
	@%p13 bra 	$L__BB0_4;
$L__BB0_7:
	ret;

}
	// .globl	_Z24kernel_compute_centroidsjjPfS_PjS0_
.visible .entry _Z24kernel_compute_centroidsjjPfS_PjS0_(
	.param .u32 _Z24kernel_compute_centroidsjjPfS_PjS0__param_0,
	.param .u32 _Z24kernel_compute_centroidsjjPfS_PjS0__param_1,
	.param .u64 .ptr .align 1 _Z24kernel_compute_centroidsjjPfS_PjS0__param_2,
	.param .u64 .ptr .align 1 _Z24kernel_compute_centroidsjjPfS_PjS0__param_3,
	.param .u64 .ptr .align 1 _Z24kernel_compute_centroidsjjPfS_PjS0__param_4,
	.param .u64 .ptr .align 1 _Z24kernel_compute_centroidsjjPfS_PjS0__param_5
)
{
	.reg .pred 	%p<40>;
	.reg .b32 	%r<174>;
	.reg .b32 	%f<133>;
	.reg .b64 	%rd<99>;

	ld.param.u32 	%r67, [_Z24kernel_compute_centroidsjjPfS_PjS0__param_0];
	ld.param.u32 	%r68, [_Z24kernel_compute_centroidsjjPfS_PjS0__param_1];
	ld.param.u64 	%rd5, [_Z24kernel_compute_centroidsjjPfS_PjS0__param_2];
	ld.param.u64 	%rd6, [_Z24kernel_compute_centroidsjjPfS_PjS0__param_3];
	ld.param.u64 	%rd7, [_Z24kernel_compute_centroidsjjPfS_PjS0__param_4];
	ld.param.u64 	%rd8, [_Z24kernel_compute_centroidsjjPfS_PjS0__param_5];
	cvta.to.global.u64 	%rd1, %rd5;
	cvta.to.global.u64 	%rd2, %rd7;
	cvta.to.global.u64 	%rd3, %rd6;
	cvta.to.global.u64 	%rd4, %rd8;
	mov.u32 	%r69, %ctaid.x;
	mov.u32 	%r70, %ntid.x;
	mov.u32 	%r71, %tid.x;
	mad.lo.s32 	%r1, %r69, %r70, %r71;
	setp.ne.s32 	%p1, %r1, 0;
	@%p1 bra 	$L__BB1_2;
	mov.b32 	%r72, 0;
	st.global.u32 	[%rd3], %r72;
	st.global.u32 	[%rd3+4], %r72;
	st.global.u32 	[%rd3+8], %r72;
	st.global.u32 	[%rd3+12], %r72;
	st.global.u32 	[%rd3+16], %r72;
	st.global.u32 	[%rd3+20], %r72;
	st.global.u32 	[%rd3+24], %r72;
	st.global.u32 	[%rd3+28], %r72;
	st.global.u32 	[%rd3+32], %r72;
	st.global.u32 	[%rd3+36], %r72;
	st.global.u32 	[%rd3+40], %r72;
	st.global.u32 	[%rd3+44], %r72;
	st.global.u32 	[%rd3+48], %r72;
	st.global.u32 	[%rd3+52], %r72;
	st.global.u32 	[%rd3+56], %r72;
	st.global.u32 	[%rd3+60], %r72;
	st.global.u32 	[%rd3+64], %r72;
	st.global.u32 	[%rd3+68], %r72;
	st.global.u32 	[%rd3+72], %r72;
	st.global.u32 	[%rd3+76], %r72;
	st.global.u32 	[%rd3+80], %r72;
	st.global.u32 	[%rd3+84], %r72;
	st.global.u32 	[%rd3+88], %r72;
	st.global.u32 	[%rd3+92], %r72;
	st.global.u32 	[%rd3+96], %r72;
	st.global.u32 	[%rd3+100], %r72;
	st.global.u32 	[%rd3+104], %r72;
	st.global.u32 	[%rd3+108], %r72;
	st.global.u32 	[%rd3+112], %r72;
	st.global.u32 	[%rd3+116], %r72;
$L__BB1_2:
	bar.sync 	0;
	mul.lo.s32 	%r152, %r68, %r1;
	add.s32 	%r3, %r152, %r68;
	min.u32 	%r73, %r3, %r67;
	setp.le.u32 	%p2, %r73, %r152;
	@%p2 bra 	$L__BB1_11;
	add.s32 	%r75, %r152, 1;
	max.u32 	%r76, %r73, %r75;
	sub.s32 	%r4, %r76, %r152;
	and.b32  	%r5, %r4, 3;
	sub.s32 	%r77, %r152, %r76;
	setp.gt.u32 	%p3, %r77, -4;
	@%p3 bra 	$L__BB1_6;
	mad.lo.s32 	%r150, %r152, 3, 5;
	and.b32  	%r78, %r4, -4;
	neg.s32 	%r149, %r78;
$L__BB1_5:
	.pragma "nounroll";
	mul.wide.u32 	%rd9, %r152, 4;
	add.s64 	%rd10, %rd2, %rd9;
	add.s32 	%r79, %r150, -5;
	ld.global.u32 	%r80, [%rd10];
	mul.lo.s32 	%r81, %r80, 3;
	mul.wide.u32 	%rd11, %r81, 4;
	add.s64 	%rd12, %rd3, %rd11;
	mul.wide.u32 	%rd13, %r79, 4;
	add.s64 	%rd14, %rd1, %rd13;
	ld.global.f32 	%f1, [%rd14];
	atom.global.add.f32 	%f2, [%rd12], %f1;
	add.s32 	%r82, %r81, 1;
	mul.wide.u32 	%rd15, %r82, 4;
	add.s64 	%rd16, %rd3, %rd15;
	add.s32 	%r83, %r150, -4;
	mul.wide.u32 	%rd17, %r83, 4;
	add.s64 	%rd18, %rd1, %rd17;
	ld.global.f32 	%f3, [%rd18];
	atom.global.add.f32 	%f4, [%rd16], %f3;
	add.s32 	%r84, %r81, 2;
	mul.wide.u32 	%rd19, %r84, 4;
	add.s64 	%rd20, %rd3, %rd19;
	add.s32 	%r85, %r150, -3;
	mul.wide.u32 	%rd21, %r85, 4;
	add.s64 	%rd22, %rd1, %rd21;
	ld.global.f32 	%f5, [%rd22];
	atom.global.add.f32 	%f6, [%rd20], %f5;
	add.s32 	%r86, %r150, -2;
	ld.global.u32 	%r87, [%rd10+4];
	mul.lo.s32 	%r88, %r87, 3;
	mul.wide.u32 	%rd23, %r88, 4;
	add.s64 	%rd24, %rd3, %rd23;
	mul.wide.u32 	%rd25, %r86, 4;
	add.s64 	%rd26, %rd1, %rd25;
	ld.global.f32 	%f7, [%rd26];
	atom.global.add.f32 	%f8, [%rd24], %f7;
	add.s32 	%r89, %r88, 1;
	mul.wide.u32 	%rd27, %r89, 4;
	add.s64 	%rd28, %rd3, %rd27;
	add.s32 	%r90, %r150, -1;
	mul.wide.u32 	%rd29, %r90, 4;
	add.s64 	%rd30, %rd1, %rd29;
	ld.global.f32 	%f9, [%rd30];
	atom.global.add.f32 	%f10, [%rd28], %f9;
	add.s32 	%r91, %r88, 2;
	mul.wide.u32 	%rd31, %r91, 4;
	add.s64 	%rd32, %rd3, %rd31;
	add.s32 	%r92, %r150, 6;
	mul.wide.u32 	%rd33, %r150, 4;
	add.s64 	%rd34, %rd1, %rd33;
	ld.global.f32 	%f11, [%rd34];
	atom.global.add.f32 	%f12, [%rd32], %f11;
	add.s32 	%r93, %r150, 1;
	ld.global.u32 	%r94, [%rd10+8];
	mul.lo.s32 	%r95, %r94, 3;
	mul.wide.u32 	%rd35, %r95, 4;
	add.s64 	%rd36, %rd3, %rd35;
	mul.wide.u32 	%rd37, %r93, 4;
	add.s64 	%rd38, %rd1, %rd37;
	ld.global.f32 	%f13, [%rd38];
	atom.global.add.f32 	%f14, [%rd36], %f13;
	add.s32 	%r96, %r95, 1;
	mul.wide.u32 	%rd39, %r96, 4;
	add.s64 	%rd40, %rd3, %rd39;
	add.s32 	%r97, %r150, 2;
	mul.wide.u32 	%rd41, %r97, 4;
	add.s64 	%rd42, %rd1, %rd41;
	ld.global.f32 	%f15, [%rd42];
	atom.global.add.f32 	%f16, [%rd40], %f15;
	add.s32 	%r98, %r95, 2;
	mul.wide.u32 	%rd43, %r98, 4;
	add.s64 	%rd44, %rd3, %rd43;
	add.s32 	%r99, %r150, 3;
	mul.wide.u32 	%rd45, %r99, 4;
	add.s64 	%rd46, %rd1, %rd45;
	ld.global.f32 	%f17, [%rd46];
	atom.global.add.f32 	%f18, [%rd44], %f17;
	add.s32 	%r100, %r150, 4;
	ld.global.u32 	%r101, [%rd10+12];
	mul.lo.s32 	%r102, %r101, 3;
	mul.wide.u32 	%rd47, %r102, 4;
	add.s64 	%rd48, %rd3, %rd47;
	mul.wide.u32 	%rd49, %r100, 4;
	add.s64 	%rd50, %rd1, %rd49;
	ld.global.f32 	%f19, [%rd50];
	atom.global.add.f32 	%f20, [%rd48], %f19;
	add.s32 	%r103, %r102, 1;
	mul.wide.u32 	%rd51, %r103, 4;
	add.s64 	%rd52, %rd3, %rd51;
	add.s32 	%r104, %r150, 5;
	mul.wide.u32 	%rd53, %r104, 4;
	add.s64 	%rd54, %rd1, %rd53;
	ld.global.f32 	%f21, [%rd54];
	atom.global.add.f32 	%f22, [%rd52], %f21;
	add.s32 	%r105, %r102, 2;
	mul.wide.u32 	%rd55, %r105, 4;
	add.s64 	%rd56, %rd3, %rd55;
	mul.wide.u32 	%rd57, %r92, 4;
	add.s64 	%rd58, %rd1, %rd57;
	ld.global.f32 	%f23, [%rd58];
	atom.global.add.f32 	%f24, [%rd56], %f23;
	add.s32 	%r152, %r152, 4;
	add.s32 	%r150, %r150, 12;
	add.s32 	%r149, %r149, 4;
	setp.ne.s32 	%p4, %r149, 0;
	@%p4 bra 	$L__BB1_5;
$L__BB1_6:
	setp.eq.s32 	%p5, %r5, 0;
	@%p5 bra 	$L__BB1_11;
	setp.eq.s32 	%p6, %r5, 1;
	@%p6 bra 	$L__BB1_9;
	mul.wide.u32 	%rd59, %r152, 4;
	add.s64 	%rd60, %rd2, %rd59;
	mul.lo.s32 	%r106, %r152, 3;
	ld.global.u32 	%r107, [%rd60];
	mul.lo.s32 	%r108, %r107, 3;
	mul.wide.u32 	%rd61, %r108, 4;
	add.s64 	%rd62, %rd3, %rd61;
	mul.wide.u32 	%rd63, %r106, 4;
	add.s64 	%rd64, %rd1, %rd63;
	ld.global.f32 	%f25, [%rd64];
	atom.global.add.f32 	%f26, [%rd62], %f25;
	add.s32 	%r109, %r108, 1;
	mul.wide.u32 	%rd65, %r109, 4;
	add.s64 	%rd66, %rd3, %rd65;
	add.s32 	%r110, %r106, 1;
	mul.wide.u32 	%rd67, %r110, 4;
	add.s64 	%rd68, %rd1, %rd67;
	ld.global.f32 	%f27, [%rd68];
	atom.global.add.f32 	%f28, [%rd66], %f27;
	add.s32 	%r111, %r108, 2;
	mul.wide.u32 	%rd69, %r111, 4;
	add.s64 	%rd70, %rd3, %rd69;
	add.s32 	%r112, %r106, 2;
	mul.wide.u32 	%rd71, %r112, 4;
	add.s64 	%rd72, %rd1, %rd71;
	ld.global.f32 	%f29, [%rd72];
	atom.global.add.f32 	%f30, [%rd70], %f29;
	add.s32 	%r113, %r106, 3;
	ld.global.u32 	%r114, [%rd60+4];
	mul.lo.s32 	%r115, %r114, 3;
	mul.wide.u32 	%rd73, %r115, 4;
	add.s64 	%rd74, %rd3, %rd73;
	mul.wide.u32 	%rd75, %r113, 4;
	add.s64 	%rd76, %rd1, %rd75;
	ld.global.f32 	%f31, [%rd76];
	atom.global.add.f32 	%f32, [%rd74], %f31;
	add.s32 	%r116, %r115, 1;
	mul.wide.u32 	%rd77, %r116, 4;
	add.s64 	%rd78, %rd3, %rd77;
	add.s32 	%r117, %r106, 4;
	mul.wide.u32 	%rd79, %r117, 4;
	add.s64 	%rd80, %rd1, %rd79;
	ld.global.f32 	%f33, [%rd80];
	atom.global.add.f32 	%f34, [%rd78], %f33;
	add.s32 	%r118, %r115, 2;
	mul.wide.u32 	%rd81, %r118, 4;
	add.s64 	%rd82, %rd3, %rd81;
	add.s32 	%r119, %r106, 5;
	mul.wide.u32 	%rd83, %r119, 4;
	add.s64 	%rd84, %rd1, %rd83;
	ld.global.f32 	%f35, [%rd84];
	atom.global.add.f32 	%f36, [%rd82], %f35;
	shl.b32 	%r120, %r152, 1;
	sub.s32 	%r152, %r112, %r120;
$L__BB1_9:
	and.b32  	%r121, %r4, 1;
	setp.eq.b32 	%p7, %r121, 1;
	not.pred 	%p8, %p7;
	@%p8 bra 	$L__BB1_11;
	mul.wide.u32 	%rd85, %r152, 4;
	add.s64 	%rd86, %rd2, %rd85;
	mul.lo.s32 	%r122, %r152, 3;
	ld.global.u32 	%r123, [%rd86];
	mul.lo.s32 	%r124, %r123, 3;
	mul.wide.u32 	%rd87, %r124, 4;
	add.s64 	%rd88, %rd3, %rd87;
	mul.wide.u32 	%rd89, %r122, 4;
	add.s64 	%rd90, %rd1, %rd89;
	ld.global.f32 	%f37, [%rd90];
	atom.global.add.f32 	%f38, [%rd88], %f37;
	add.s32 	%r125, %r124, 1;
	mul.wide.u32 	%rd91, %r125, 4;
	add.s64 	%rd92, %rd3, %rd91;
	add.s32 	%r126, %r122, 1;
	mul.wide.u32 	%rd93, %r126, 4;
	add.s64 	%rd94, %rd1, %rd93;
	ld.global.f32 	%f39, [%rd94];
	atom.global.add.f32 	%f40, [%rd92], %f39;
	add.s32 	%r127, %r124, 2;
	mul.wide.u32 	%rd95, %r127, 4;
	add.s64 	%rd96, %rd3, %rd95;
	add.s32 	%r128, %r122, 2;
	mul.wide.u32 	%rd97, %r128, 4;
	add.s64 	%rd98, %rd1, %rd97;
	ld.global.f32 	%f41, [%rd98];
	atom.global.add.f32 	%f42, [%rd96], %f41;
$L__BB1_11:
	setp.ne.s32 	%p9, %r1, 0;
	bar.sync 	0;
	@%p9 bra 	$L__BB1_72;
	ld.global.u32 	%r17, [%rd4];
	setp.eq.s32 	%p10, %r17, 0;
	mov.b32 	%r154, 0;
	@%p10 bra 	$L__BB1_14;
	ld.global.f32 	%f43, [%rd3];
	cvt.rn.f32.u32 	%f44, %r17;
	div.rn.f32 	%f45, %f43, %f44;
	st.global.f32 	[%rd3], %f45;
	ld.global.u32 	%r154, [%rd4];
$L__BB1_14:
	setp.eq.s32 	%p11, %r154, 0;
	mov.b32 	%r155, 0;
	@%p11 bra 	$L__BB1_16;
	ld.global.f32 	%f46, [%rd3+4];
	cvt.rn.f32.u32 	%f47, %r154;
	div.rn.f32 	%f48, %f46, %f47;
	st.global.f32 	[%rd3+4], %f48;
	ld.global.u32 	%r155, [%rd4];
$L__BB1_16:
	setp.eq.s32 	%p12, %r155, 0;
	@%p12 bra 	$L__BB1_18;
	ld.global.f32 	%f49, [%rd3+8];
	cvt.rn.f32.u32 	%f50, %r155;
	div.rn.f32 	%f51, %f49, %f50;
	st.global.f32 	[%rd3+8], %f51;
$L__BB1_18:
	ld.global.u32 	%r22, [%rd4+4];
	setp.eq.s32 	%p13, %r22, 0;
	mov.b32 	%r156, 0;
	@%p13 bra 	$L__BB1_20;
	ld.global.f32 	%f52, [%rd3+12];
	cvt.rn.f32.u32 	%f53, %r22;
	div.rn.f32 	%f54, %f52, %f53;
	st.global.f32 	[%rd3+12], %f54;
	ld.global.u32 	%r156, [%rd4+4];
$L__BB1_20:
	setp.eq.s32 	%p14, %r156, 0;
	mov.b32 	%r157, 0;
	@%p14 bra 	$L__BB1_22;
	ld.global.f32 	%f55, [%rd3+16];
	cvt.rn.f32.u32 	%f56, %r156;
	div.rn.f32 	%f57, %f55, %f56;
	st.global.f32 	[%rd3+16], %f57;
	ld.global.u32 	%r157, [%rd4+4];
$L__BB1_22:
	setp.eq.s32 	%p15, %r157, 0;
	@%p15 bra 	$L__BB1_24;
	ld.global.f32 	%f58, [%rd3+20];
	cvt.rn.f32.u32 	%f59, %r157;
	div.rn.f32 	%f60, %f58, %f59;
	st.global.f32 	[%rd3+20], %f60;
$L__BB1_24:
	ld.global.u32 	%r27, [%rd4+8];
	setp.eq.s32 	%p16, %r27, 0;
	mov.b32 	%r158, 0;
	@%p16 bra 	$L__BB1_26;
	ld.global.f32 	%f61, [%rd3+24];
	cvt.rn.f32.u32 	%f62, %r27;
	div.rn.f32 	%f63, %f61, %f62;
	st.global.f32 	[%rd3+24], %f63;
	ld.global.u32 	%r158, [%rd4+8];
$L__BB1_26:
	setp.eq.s32 	%p17, %r158, 0;
	mov.b32 	%r159, 0;
	@%p17 bra 	$L__BB1_28;
	ld.global.f32 	%f64, [%rd3+28];
	cvt.rn.f32.u32 	%f65, %r158;
	div.rn.f32 	%f66, %f64, %f65;
	st.global.f32 	[%rd3+28], %f66;
	ld.global.u32 	%r159, [%rd4+8];
$L__BB1_28:
	setp.eq.s32 	%p18, %r159, 0;
	@%p18 bra 	$L__BB1_30;
	ld.global.f32 	%f67, [%rd3+32];
	cvt.rn.f32.u32 	%f68, %r159;
	div.rn.f32 	%f69, %f67, %f68;
	st.global.f32 	[%rd3+32], %f69;
$L__BB1_30:
	ld.global.u32 	%r32, [%rd4+12];
	setp.eq.s32 	%p19, %r32, 0;
	mov.b32 	%r160, 0;
	@%p19 bra 	$L__BB1_32;
	ld.global.f32 	%f70, [%rd3+36];
	cvt.rn.f32.u32 	%f71, %r32;
	div.rn.f32 	%f72, %f70, %f71;
	st.global.f32 	[%rd3+36], %f72;
	ld.global.u32 	%r160, [%rd4+12];
$L__BB1_32:
	setp.eq.s32 	%p20, %r160, 0;
	mov.b32 	%r161, 0;
	@%p20 bra 	$L__BB1_34;
	ld.global.f32 	%f73, [%rd3+40];
	cvt.rn.f32.u32 	%f74, %r160;
	div.rn.f32 	%f75, %f73, %f74;
	st.global.f32 	[%rd3+40], %f75;
	ld.global.u32 	%r161, [%rd4+12];
$L__BB1_34:
	setp.eq.s32 	%p21, %r161, 0;
	@%p21 bra 	$L__BB1_36;
	ld.global.f32 	%f76, [%rd3+44];
	cvt.rn.f32.u32 	%f77, %r161;
	div.rn.f32 	%f78, %f76, %f77;
	st.global.f32 	[%rd3+44], %f78;
$L__BB1_36:
	ld.global.u32 	%r37, [%rd4+16];
	setp.eq.s32 	%p22, %r37, 0;
	mov.b32 	%r162, 0;
	@%p22 bra 	$L__BB1_38;
	ld.global.f32 	%f79, [%rd3+48];
	cvt.rn.f32.u32 	%f80, %r37;
	div.rn.f32 	%f81, %f79, %f80;
	st.global.f32 	[%rd3+48], %f81;
	ld.global.u32 	%r162, [%rd4+16];
$L__BB1_38:
	setp.eq.s32 	%p23, %r162, 0;
	mov.b32 	%r163, 0;
	@%p23 bra 	$L__BB1_40;
	ld.global.f32 	%f82, [%rd3+52];
	cvt.rn.f32.u32 	%f83, %r162;
	div.rn.f32 	%f84, %f82, %f83;
	st.global.f32 	[%rd3+52], %f84;
	ld.global.u32 	%r163, [%rd4+16];
$L__BB1_40:
	setp.eq.s32 	%p24, %r163, 0;
	@%p24 bra 	$L__BB1_42;
	ld.global.f32 	%f85, [%rd3+56];
	cvt.rn.f32.u32 	%f86, %r163;
	div.rn.f32 	%f87, %f85, %f86;
	st.global.f32 	[%rd3+56], %f87;
$L__BB1_42:
	ld.global.u32 	%r42, [%rd4+20];
	setp.eq.s32 	%p25, %r42, 0;
	mov.b32 	%r164, 0;
	@%p25 bra 	$L__BB1_44;
	ld.global.f32 	%f88, [%rd3+60];
	cvt.rn.f32.u32 	%f89, %r42;
	div.rn.f32 	%f90, %f88, %f89;
	st.global.f32 	[%rd3+60], %f90;
	ld.global.u32 	%r164, [%rd4+20];
$L__BB1_44:
	setp.eq.s32 	%p26, %r164, 0;
	mov.b32 	%r165, 0;
	@%p26 bra 	$L__BB1_46;
	ld.global.f32 	%f91, [%rd3+64];
	cvt.rn.f32.u32 	%f92, %r164;
	div.rn.f32 	%f93, %f91, %f92;
	st.global.f32 	[%rd3+64], %f93;
	ld.global.u32 	%r165, [%rd4+20];
$L__BB1_46:
	setp.eq.s32 	%p27, %r165, 0;
	@%p27 bra 	$L__BB1_48;
	ld.global.f32 	%f94, [%rd3+68];
	cvt.rn.f32.u32 	%f95, %r165;
	div.rn.f32 	%f96, %f94, %f95;
	st.global.f32 	[%rd3+68], %f96;
$L__BB1_48:
	ld.global.u32 	%r47, [%rd4+24];
	setp.eq.s32 	%p28, %r47, 0;
	mov.b32 	%r166, 0;
	@%p28 bra 	$L__BB1_50;
	ld.global.f32 	%f97, [%rd3+72];
	cvt.rn.f32.u32 	%f98, %r47;
	div.rn.f32 	%f99, %f97, %f98;
	st.global.f32 	[%rd3+72], %f99;
	ld.global.u32 	%r166, [%rd4+24];
$L__BB1_50:
	setp.eq.s32 	%p29, %r166, 0;
	mov.b32 	%r167, 0;
	@%p29 bra 	$L__BB1_52;
	ld.global.f32 	%f100, [%rd3+76];
	cvt.rn.f32.u32 	%f101, %r166;
	div.rn.f32 	%f102, %f100, %f101;
	st.global.f32 	[%rd3+76], %f102;
	ld.global.u32 	%r167, [%rd4+24];
$L__BB1_52:
	setp.eq.s32 	%p30, %r167, 0;
	@%p30 bra 	$L__BB1_54;
	ld.global.f32 	%f103, [%rd3+80];
	cvt.rn.f32.u32 	%f104, %r167;
	div.rn.f32 	%f105, %f103, %f104;
	st.global.f32 	[%rd3+80], %f105;
$L__BB1_54:
	ld.global.u32 	%r52, [%rd4+28];
	setp.eq.s32 	%p31, %r52, 0;
	mov.b32 	%r168, 0;
	@%p31 bra 	$L__BB1_56;
	ld.global.f32 	%f106, [%rd3+84];
	cvt.rn.f32.u32 	%f107, %r52;
	div.rn.f32 	%f108, %f106, %f107;
	st.global.f32 	[%rd3+84], %f108;
	ld.global.u32 	%r168, [%rd4+28];
$L__BB1_56:
	setp.eq.s32 	%p32, %r168, 0;
	mov.b32 	%r169, 0;
	@%p32 bra 	$L__BB1_58;
	ld.global.f32 	%f109, [%rd3+88];
	cvt.rn.f32.u32 	%f110, %r168;
	div.rn.f32 	%f111, %f109, %f110;
	st.global.f32 	[%rd3+88], %f111;
	ld.global.u32 	%r169, [%rd4+28];
$L__BB1_58:
	setp.eq.s32 	%p33, %r169, 0;
	@%p33 bra 	$L__BB1_60;
	ld.global.f32 	%f112, [%rd3+92];
	cvt.rn.f32.u32 	%f113, %r169;
	div.rn.f32 	%f114, %f112, %f113;
	st.global.f32 	[%rd3+92], %f114;
$L__BB1_60:
	ld.global.u32 	%r57, [%rd4+32];
	setp.eq.s32 	%p34, %r57, 0;
	mov.b32 	%r170, 0;
	@%p34 bra 	$L__BB1_62;
	ld.global.f32 	%f115, [%rd3+96];
	cvt.rn.f32.u32 	%f116, %r57;
	div.rn.f32 	%f117, %f115, %f116;
	st.global.f32 	[%rd3+96], %f117;
	ld.global.u32 	%r170, [%rd4+32];
$L__BB1_62:
	setp.eq.s32 	%p35, %r170, 0;
	mov.b32 	%r171, 0;
	@%p35 bra 	$L__BB1_64;
	ld.global.f32 	%f118, [%rd3+100];
	cvt.rn.f32.u32 	%f119, %r170;
	div.rn.f32 	%f120, %f118, %f119;
	st.global.f32 	[%rd3+100], %f120;
	ld.global.u32 	%r171, [%rd4+32];
$L__BB1_64:
	setp.eq.s32 	%p36, %r171, 0;
	@%p36 bra 	$L__BB1_66;
	ld.global.f32 	%f121, [%rd3+104];
	cvt.rn.f32.u32 	%f122, %r171;
	div.rn.f32 	%f123, %f121, %f122;
	st.global.f32 	[%rd3+104], %f123;
$L__BB1_66:
	ld.global.u32 	%r62, [%rd4+36];
	setp.eq.s32 	%p37, %r62, 0;
	mov.b32 	%r172, 0;
	@%p37 bra 	$L__BB1_68;
	ld.global.f32 	%f124, [%rd3+108];
	cvt.rn.f32.u32 	%f125, %r62;
	div.rn.f32 	%f126, %f124, %f125;
	st.global.f32 	[%rd3+108], %f126;
	ld.global.u32 	%r172, [%rd4+36];
$L__BB1_68:
	setp.eq.s32 	%p38, %r172, 0;
	mov.b32 	%r173, 0;
	@%p38 bra 	$L__BB1_70;
	ld.global.f32 	%f127, [%rd3+112];
	cvt.rn.f32.u32 	%f128, %r172;
	div.rn.f32 	%f129, %f127, %f128;
	st.global.f32 	[%rd3+112], %f129;
	ld.global.u32 	%r173, [%rd4+36];
$L__BB1_70:
	setp.eq.s32 	%p39, %r173, 0;
	@%p39 bra 	$L__BB1_72;
	ld.global.f32 	%f130, [%rd3+116];
	cvt.rn.f32.u32 	%f131, %r173;
	div.rn.f32 	%f132, %f130, %f131;
	st.global.f32 	[%rd3+116], %f132;
$L__BB1_72:
	ret;

}


// ===== COMPILED SASS (sm_100) =====

	.target	sm_100

	.elftype	@"ET_EXEC"


//--------------------- .note.nv.tkinfo           --------------------------
	.section	.note.nv.tkinfo,"",@"SHT_NOTE"
	.sectionflags	@"SHF_NOTE_NV_TKINFO"
	.tkinfo
        /*0018*/ 	.word	0x00000002
        /*0030*/ 	.string	""
        /*0030*/ 	.string	"ptxas"
        /*0030*/ 	.string	"Cuda compilation tools, release 13.0, V13.0.88"
        /*0030*/ 	.string	"Build cuda_13.0.r13.0/compiler.36424714_0"
        /*0030*/ 	.string	"-arch sm_100 -m 64 "



//--------------------- .note.nv.cuinfo           --------------------------
	.section	.note.nv.cuinfo,"",@"SHT_NOTE"
	.sectionflags	@"SHF_NOTE_NV_CUINFO"
        /*0018*/ 	.short	0x0002
        /*001a*/ 	.short	0x0064
        /*001c*/ 	.short	0x0082
	.zero		2


//--------------------- .nv.info                  --------------------------
	.section	.nv.info,"",@"SHT_CUDA_INFO"
	.align	4


	//----- nvinfo : EIATTR_REGCOUNT
	.align		4
        /*0000*/ 	.byte	0x04, 0x2f
        /*0002*/ 	.short	(.L_1 - .L_0)
	.align		4
.L_0:
        /*0004*/ 	.word	index@(_Z14kernel_clusterjjPfS_PjS0_Pb)
        /*0008*/ 	.word	0x00000020


	//----- nvinfo : EIATTR_FRAME_SIZE
	.align		4
.L_1:
        /*000c*/ 	.byte	0x04, 0x11
        /*000e*/ 	.short	(.L_3 - .L_2)
	.align		4
.L_2:
        /*0010*/ 	.word	index@(_Z14kernel_clusterjjPfS_PjS0_Pb)
        /*0014*/ 	.word	0x00000000


	//----- nvinfo : EIATTR_REGCOUNT
	.align		4
.L_3:
        /*0018*/ 	.byte	0x04, 0x2f
        /*001a*/ 	.short	(.L_5 - .L_4)
	.align		4
.L_4:
        /*001c*/ 	.word	index@(_Z24kernel_compute_centroidsjjPfS_PjS0_)
        /*0020*/ 	.word	0x00000020


	//----- nvinfo : EIATTR_FRAME_SIZE
	.align		4
.L_5:
        /*0024*/ 	.byte	0x04, 0x11
        /*0026*/ 	.short	(.L_7 - .L_6)
	.align		4
.L_6:
        /*0028*/ 	.word	index@($__internal_0_$__cuda_sm3x_div_rn_noftz_f32_slowpath)
        /*002c*/ 	.word	0x00000000


	//----- nvinfo : EIATTR_FRAME_SIZE
	.align		4
.L_7:
        /*0030*/ 	.byte	0x04, 0x11
        /*0032*/ 	.short	(.L_9 - .L_8)
	.align		4
.L_8:
        /*0034*/ 	.word	index@(_Z24kernel_compute_centroidsjjPfS_PjS0_)
        /*0038*/ 	.word	0x00000000


	//----- nvinfo : EIATTR_MIN_STACK_SIZE
	.align		4
.L_9:
        /*003c*/ 	.byte	0x04, 0x12
        /*003e*/ 	.short	(.L_11 - .L_10)
	.align		4
.L_10:
        /*0040*/ 	.word	index@(_Z24kernel_compute_centroidsjjPfS_PjS0_)
        /*0044*/ 	.word	0x00000000


	//----- nvinfo : EIATTR_MIN_STACK_SIZE
	.align		4
.L_11:
        /*0048*/ 	.byte	0x04, 0x12
        /*004a*/ 	.short	(.L_13 - .L_12)
	.align		4
.L_12:
        /*004c*/ 	.word	index@(_Z14kernel_clusterjjPfS_PjS0_Pb)
        /*0050*/ 	.word	0x00000000
.L_13:


//--------------------- .nv.compat                --------------------------
	.section	.nv.compat,"",@"SHT_CUDA_COMPAT_INFO"
	.align	4
        /*0000*/ 	.byte	0x02, 0x09, 0x00, 0x00, 0x02, 0x02, 0x01, 0x00, 0x02, 0x05, 0x05, 0x00, 0x03, 0x07, 0x01, 0x01
        /*0010*/ 	.byte	0x02, 0x03, 0x00, 0x00, 0x02, 0x06, 0x01, 0x00, 0x04, 0x0b, 0x08, 0x00, 0x01, 0x00, 0x00, 0x00
        /*0020*/ 	.byte	0x00, 0x00, 0x00, 0x00


//--------------------- .nv.info._Z24kernel_compute_centroidsjjPfS_PjS0_ --------------------------
	.section	.nv.info._Z24kernel_compute_centroidsjjPfS_PjS0_,"",@"SHT_CUDA_INFO"
	.sectionflags	@""
	.align	4


	//----- nvinfo : EIATTR_CUDA_API_VERSION
	.align		4
        /*0000*/ 	.byte	0x04, 0x37
        /*0002*/ 	.short	(.L_15 - .L_14)
.L_14:
        /*0004*/ 	.word	0x00000082


	//----- nvinfo : EIATTR_KPARAM_INFO
	.align		4
.L_15:
        /*0008*/ 	.byte	0x04, 0x17
        /*000a*/ 	.short	(.L_17 - .L_16)
.L_16:
        /*000c*/ 	.word	0x00000000
        /*0010*/ 	.short	0x0005
        /*0012*/ 	.short	0x0020
        /*0014*/ 	.byte	0x00, 0xf5, 0x21, 0x00


	//----- nvinfo : EIATTR_KPARAM_INFO
	.align		4
.L_17:
        /*0018*/ 	.byte	0x04, 0x17
        /*001a*/ 	.short	(.L_19 - .L_18)
.L_18:
        /*001c*/ 	.word	0x00000000
        /*0020*/ 	.short	0x0004
        /*0022*/ 	.short	0x0018
        /*0024*/ 	.byte	0x00, 0xf5, 0x21, 0x00


	//----- nvinfo : EIATTR_KPARAM_INFO
	.align		4
.L_19:
        /*0028*/ 	.byte	0x04, 0x17
        /*002a*/ 	.short	(.L_21 - .L_20)
.L_20:
        /*002c*/ 	.word	0x00000000
        /*0030*/ 	.short	0x0003
        /*0032*/ 	.short	0x0010
        /*0034*/ 	.byte	0x00, 0xf5, 0x21, 0x00


	//----- nvinfo : EIATTR_KPARAM_INFO
	.align		4
.L_21:
        /*0038*/ 	.byte	0x04, 0x17
        /*003a*/ 	.short	(.L_23 - .L_22)
.L_22:
        /*003c*/ 	.word	0x00000000
        /*0040*/ 	.short	0x0002
        /*0042*/ 	.short	0x0008
        /*0044*/ 	.byte	0x00, 0xf5, 0x21, 0x00


	//----- nvinfo : EIATTR_KPARAM_INFO
	.align		4
.L_23:
        /*0048*/ 	.byte	0x04, 0x17
        /*004a*/ 	.short	(.L_25 - .L_24)
.L_24:
        /*004c*/ 	.word	0x00000000
        /*0050*/ 	.short	0x0001
        /*0052*/ 	.short	0x0004
        /*0054*/ 	.byte	0x00, 0xf0, 0x11, 0x00


	//----- nvinfo : EIATTR_KPARAM_INFO
	.align		4
.L_25:
        /*0058*/ 	.byte	0x04, 0x17
        /*005a*/ 	.short	(.L_27 - .L_26)
.L_26:
        /*005c*/ 	.word	0x00000000
        /*0060*/ 	.short	0x0000
        /*0062*/ 	.short	0x0000
        /*0064*/ 	.byte	0x00, 0xf0, 0x11, 0x00


	//----- nvinfo : EIATTR_SPARSE_MMA_MASK
	.align		4
.L_27:
        /*0068*/ 	.byte	0x03, 0x50
        /*006a*/ 	.short	0x0000


	//----- nvinfo : EIATTR_MAXREG_COUNT
	.align		4
        /*006c*/ 	.byte	0x03, 0x1b
        /*006e*/ 	.short	0x00ff


	//----- nvinfo : EIATTR_NUM_BARRIERS
	.align		4
        /*0070*/ 	.byte	0x02, 0x4c
        /*0072*/ 	.byte	0x01
	.zero		1


	//----- nvinfo : EIATTR_MERCURY_ISA_VERSION
	.align		4
        /*0074*/ 	.byte	0x03, 0x5f
        /*0076*/ 	.short	0x0101


	//----- nvinfo : EIATTR_VRC_CTA_INIT_COUNT
	.align		4
        /*0078*/ 	.byte	0x02, 0x4a
	.zero		1
	.zero		1


	//----- nvinfo : EIATTR_EXIT_INSTR_OFFSETS
	.align		4
        /*007c*/ 	.byte	0x04, 0x1c
        /*007e*/ 	.short	(.L_29 - .L_28)


	//   ....[0]....
.L_28:
        /*0080*/ 	.word	0x00000dd0


	//   ....[1]....
        /*0084*/ 	.word	0x00003250


	//   ....[2]....
        /*0088*/ 	.word	0x00003360


	//----- nvinfo : EIATTR_CRS_STACK_SIZE
	.align		4
.L_29:
        /*008c*/ 	.byte	0x04, 0x1e
        /*008e*/ 	.short	(.L_31 - .L_30)
.L_30:
        /*0090*/ 	.word	0x00000000


	//----- nvinfo : EIATTR_CBANK_PARAM_SIZE
	.align		4
.L_31:
        /*0094*/ 	.byte	0x03, 0x19
        /*0096*/ 	.short	0x0028


	//----- nvinfo : EIATTR_PARAM_CBANK
	.align		4
        /*0098*/ 	.byte	0x04, 0x0a
        /*009a*/ 	.short	(.L_33 - .L_32)
	.align		4
.L_32:
        /*009c*/ 	.word	index@(.nv.constant0._Z24kernel_compute_centroidsjjPfS_PjS0_)
        /*00a0*/ 	.short	0x0380
        /*00a2*/ 	.short	0x0028


	//----- nvinfo : EIATTR_SW_WAR
	.align		4
.L_33:
        /*00a4*/ 	.byte	0x04, 0x36
        /*00a6*/ 	.short	(.L_35 - .L_34)
.L_34:
        /*00a8*/ 	.word	0x00000008
.L_35:


//--------------------- .nv.info._Z14kernel_clusterjjPfS_PjS0_Pb --------------------------
	.section	.nv.info._Z14kernel_clusterjjPfS_PjS0_Pb,"",@"SHT_CUDA_INFO"
	.sectionflags	@""
	.align	4


	//----- nvinfo : EIATTR_CUDA_API_VERSION
	.align		4
        /*0000*/ 	.byte	0x04, 0x37
        /*0002*/ 	.short	(.L_37 - .L_36)
.L_36:
        /*0004*/ 	.word	0x00000082


	//----- nvinfo : EIATTR_KPARAM_INFO
	.align		4
.L_37:
        /*0008*/ 	.byte	0x04, 0x17
        /*000a*/ 	.short	(.L_39 - .L_38)
.L_38:
        /*000c*/ 	.word	0x00000000
        /*0010*/ 	.short	0x0006
        /*0012*/ 	.short	0x0028
        /*0014*/ 	.byte	0x00, 0xf5, 0x21, 0x00


	//----- nvinfo : EIATTR_KPARAM_INFO
	.align		4
.L_39:
        /*0018*/ 	.byte	0x04, 0x17
        /*001a*/ 	.short	(.L_41 - .L_40)
.L_40:
        /*001c*/ 	.word	0x00000000
        /*0020*/ 	.short	0x0005
        /*0022*/ 	.short	0x0020
        /*0024*/ 	.byte	0x00, 0xf5, 0x21, 0x00


	//----- nvinfo : EIATTR_KPARAM_INFO
	.align		4
.L_41:
        /*0028*/ 	.byte	0x04, 0x17
        /*002a*/ 	.short	(.L_43 - .L_42)
.L_42:
        /*002c*/ 	.word	0x00000000
        /*0030*/ 	.short	0x0004
        /*0032*/ 	.short	0x0018
        /*0034*/ 	.byte	0x00, 0xf5, 0x21, 0x00


	//----- nvinfo : EIATTR_KPARAM_INFO
	.align		4
.L_43:
        /*0038*/ 	.byte	0x04, 0x17
        /*003a*/ 	.short	(.L_45 - .L_44)
.L_44:
        /*003c*/ 	.word	0x00000000
        /*0040*/ 	.short	0x0003
        /*0042*/ 	.short	0x0010
        /*0044*/ 	.byte	0x00, 0xf5, 0x21, 0x00


	//----- nvinfo : EIATTR_KPARAM_INFO
	.align		4
.L_45:
        /*0048*/ 	.byte	0x04, 0x17
        /*004a*/ 	.short	(.L_47 - .L_46)
.L_46:
        /*004c*/ 	.word	0x00000000
        /*0050*/ 	.short	0x0002
        /*0052*/ 	.short	0x0008
        /*0054*/ 	.byte	0x00, 0xf5, 0x21, 0x00


	//----- nvinfo : EIATTR_KPARAM_INFO
	.align		4
.L_47:
        /*0058*/ 	.byte	0x04, 0x17
        /*005a*/ 	.short	(.L_49 - .L_48)
.L_48:
        /*005c*/ 	.word	0x00000000
        /*0060*/ 	.short	0x0001
        /*0062*/ 	.short	0x0004
        /*0064*/ 	.byte	0x00, 0xf0, 0x11, 0x00


	//----- nvinfo : EIATTR_KPARAM_INFO
	.align		4
.L_49:
        /*0068*/ 	.byte	0x04, 0x17
        /*006a*/ 	.short	(.L_51 - .L_50)
.L_50:
        /*006c*/ 	.word	0x00000000
        /*0070*/ 	.short	0x0000
        /*0072*/ 	.short	0x0000
        /*0074*/ 	.byte	0x00, 0xf0, 0x11, 0x00


	//----- nvinfo : EIATTR_SPARSE_MMA_MASK
	.align		4
.L_51:
        /*0078*/ 	.byte	0x03, 0x50
        /*007a*/ 	.short	0x0000


	//----- nvinfo : EIATTR_MAXREG_COUNT
	.align		4
        /*007c*/ 	.byte	0x03, 0x1b
        /*007e*/ 	.short	0x00ff


	//----- nvinfo : EIATTR_NUM_BARRIERS
	.align		4
        /*0080*/ 	.byte	0x02, 0x4c
        /*0082*/ 	.byte	0x01
	.zero		1


	//----- nvinfo : EIATTR_MERCURY_ISA_VERSION
	.align		4
        /*0084*/ 	.byte	0x03, 0x5f
        /*0086*/ 	.short	0x0101


	//----- nvinfo : EIATTR_VRC_CTA_INIT_COUNT
	.align		4
        /*0088*/ 	.byte	0x02, 0x4a
	.zero		1
	.zero		1


	//----- nvinfo : EIATTR_EXIT_INSTR_OFFSETS
	.align		4
        /*008c*/ 	.byte	0x04, 0x1c
        /*008e*/ 	.short	(.L_53 - .L_52)


	//   ....[0]....
.L_52:
        /*0090*/ 	.word	0x000001c0


	//   ....[1]....
        /*0094*/ 	.word	0x00000b20


	//----- nvinfo : EIATTR_CRS_STACK_SIZE
	.align		4
.L_53:
        /*0098*/ 	.byte	0x04, 0x1e
        /*009a*/ 	.short	(.L_55 - .L_54)
.L_54:
        /*009c*/ 	.word	0x00000000


	//----- nvinfo : EIATTR_CBANK_PARAM_SIZE
	.align		4
.L_55:
        /*00a0*/ 	.byte	0x03, 0x19
        /*00a2*/ 	.short	0x0030


	//----- nvinfo : EIATTR_PARAM_CBANK
	.align		4
        /*00a4*/ 	.byte	0x04, 0x0a
        /*00a6*/ 	.short	(.L_57 - .L_56)
	.align		4
.L_56:
        /*00a8*/ 	.word	index@(.nv.constant0._Z14kernel_clusterjjPfS_PjS0_Pb)
        /*00ac*/ 	.short	0x0380
        /*00ae*/ 	.short	0x0030


	//----- nvinfo : EIATTR_SW_WAR
	.align		4
.L_57:
        /*00b0*/ 	.byte	0x04, 0x36
        /*00b2*/ 	.short	(.L_59 - .L_58)
.L_58:
        /*00b4*/ 	.word	0x00000008
.L_59:


//--------------------- .nv.callgraph             --------------------------
	.section	.nv.callgraph,"",@"SHT_CUDA_CALLGRAPH"
	.align	4
	.sectionentsize	8
	.align		4
        /*0000*/ 	.word	0x00000000
	.align		4
        /*0004*/ 	.word	0xffffffff
	.align		4
        /*0008*/ 	.word	0x00000000
	.align		4
        /*000c*/ 	.word	0xfffffffe
	.align		4
        /*0010*/ 	.word	0x00000000
	.align		4
        /*0014*/ 	.word	0xfffffffd
	.align		4
        /*0018*/ 	.word	0x00000000
	.align		4
        /*001c*/ 	.word	0xfffffffc


//--------------------- .text._Z24kernel_compute_centroidsjjPfS_PjS0_ --------------------------
	.section	.text._Z24kernel_compute_centroidsjjPfS_PjS0_,"ax",@progbits
	.align	128
        .global         _Z24kernel_compute_centroidsjjPfS_PjS0_
        .type           _Z24kernel_compute_centroidsjjPfS_PjS0_,@function
        .size           _Z24kernel_compute_centroidsjjPfS_PjS0_,(.L_x_80 - _Z24kernel_compute_centroidsjjPfS_PjS0_)
        .other          _Z24kernel_compute_centroidsjjPfS_PjS0_,@"STO_CUDA_ENTRY STV_DEFAULT"
_Z24kernel_compute_centroidsjjPfS_PjS0_:
.text._Z24kernel_compute_centroidsjjPfS_PjS0_:
[----:B------:R-:W-:Y:S01]  /*0000*/  LDC R1, c[0x0][0x37c] ;  /* 0x0000df00ff017b82 */ /* 0x000fe20000000800 */
[----:B------:R-:W0:Y:S07]  /*0010*/  S2R R3, SR_TID.X ;  /* 0x0000000000037919 */ /* 0x000e2e0000002100 */
[----:B------:R-:W0:Y:S01]  /*0020*/  S2UR UR4, SR_CTAID.X ;  /* 0x00000000000479c3 */ /* 0x000e220000002500 */
[----:B------:R-:W-:Y:S07]  /*0030*/  BSSY.RECONVERGENT B0, `(.L_x_0) ;  /* 0x0000026000007945 */ /* 0x000fee0003800200 */
[----:B------:R-:W0:Y:S08]  /*0040*/  LDC R0, c[0x0][0x360] ;  /* 0x0000d800ff007b82 */ /* 0x000e300000000800 */
[----:B------:R-:W1:Y:S01]  /*0050*/  LDC.64 R4, c[0x0][0x380] ;  /* 0x0000e000ff047b82 */ /* 0x000e620000000a00 */
[----:B0-----:R-:W-:Y:S01]  /*0060*/  IMAD R0, R0, UR4, R3 ;  /* 0x0000000400007c24 */ /* 0x001fe2000f8e0203 */
[----:B------:R-:W0:Y:S04]  /*0070*/  LDCU.64 UR4, c[0x0][0x358] ;  /* 0x00006b00ff0477ac */ /* 0x000e280008000a00 */
[----:B------:R-:W-:-:S13]  /*0080*/  ISETP.NE.AND P0, PT, R0, RZ, PT ;  /* 0x000000ff0000720c */ /* 0x000fda0003f05270 */
[----:B-1----:R-:W-:Y:S05]  /*0090*/  @P0 BRA `(.L_x_1) ;  /* 0x00000000007c0947 */ /* 0x002fea0003800000 */
[----:B------:R-:W0:Y:S02]  /*00a0*/  LDC.64 R2, c[0x0][0x390] ;  /* 0x0000e400ff027b82 */ /* 0x000e240000000a00 */
[----:B0-----:R1:W-:Y:S04]  /*00b0*/  STG.E desc[UR4][R2.64], RZ ;  /* 0x000000ff02007986 */ /* 0x0013e8000c101904 */
[----:B------:R1:W-:Y:S04]  /*00c0*/  STG.E desc[UR4][R2.64+0x4], RZ ;  /* 0x000004ff02007986 */ /* 0x0003e8000c101904 */
        /* <DEDUP_REMOVED lines=27> */
[----:B------:R1:W-:Y:S02]  /*0280*/  STG.E desc[UR4][R2.64+0x74], RZ ;  /* 0x000074ff02007986 */ /* 0x0003e4000c101904 */
.L_x_1:
[----:B0-----:R-:W-:Y:S05]  /*0290*/  BSYNC.RECONVERGENT B0 ;  /* 0x0000000000007941 */ /* 0x001fea0003800200 */
.L_x_0:
[-C--:B------:R-:W-:Y:S01]  /*02a0*/  IMAD R0, R0, R5.reuse, RZ ;  /* 0x0000000500007224 */ /* 0x080fe200078e02ff */
[----:B------:R-:W-:Y:S04]  /*02b0*/  BAR.SYNC.DEFER_BLOCKING 0x0 ;  /* 0x0000000000007b1d */ /* 0x000fe80000010000 */
[----:B-1----:R-:W-:-:S04]  /*02c0*/  VIADDMNMX.U32 R3, R0, R5, R4, PT ;  /* 0x0000000500037246 */ /* 0x002fc80003800004 */
[----:B------:R-:W-:-:S13]  /*02d0*/  ISETP.GT.U32.AND P1, PT, R3, R0, PT ;  /* 0x000000000300720c */ /* 0x000fda0003f24070 */
[----:B------:R-:W-:Y:S05]  /*02e0*/  @!P1 BRA `(.L_x_2) ;  /* 0x0000000800b09947 */ /* 0x000fea0003800000 */
[C---:B------:R-:W-:Y:S01]  /*02f0*/  VIADDMNMX.U32 R3, R0.reuse, 0x1, R3, !PT ;  /* 0x0000000100037846 */ /* 0x040fe20007800003 */
[----:B------:R-:W-:Y:S03]  /*0300*/  BSSY B0, `(.L_x_3) ;  /* 0x0000060000007945 */ /* 0x000fe60003800000 */
[CC--:B------:R-:W-:Y:S02]  /*0310*/  IADD3 R10, PT, PT, -R0.reuse, R3.reuse, RZ ;  /* 0x00000003000a7210 */ /* 0x0c0fe40007ffe1ff */
[----:B------:R-:W-:Y:S02]  /*0320*/  IADD3 R3, PT, PT, R0, -R3, RZ ;  /* 0x8000000300037210 */ /* 0x000fe40007ffe0ff */
[----:B------:R-:W-:Y:S02]  /*0330*/  LOP3.LUT R13, R10, 0x3, RZ, 0xc0, !PT ;  /* 0x000000030a0d7812 */ /* 0x000fe400078ec0ff */
[----:B------:R-:W-:-:S02]  /*0340*/  ISETP.GT.U32.AND P2, PT, R3, -0x4, PT ;  /* 0xfffffffc0300780c */ /* 0x000fc40003f44070 */
[----:B------:R-:W-:-:S11]  /*0350*/  ISETP.NE.AND P1, PT, R13, RZ, PT ;  /* 0x000000ff0d00720c */ /* 0x000fd60003f25270 */
[----:B------:R-:W-:Y:S05]  /*0360*/  @P2 BRA `(.L_x_4) ;  /* 0x0000000400642947 */ /* 0x000fea0003800000 */
[----:B------:R-:W0:Y:S01]  /*0370*/  LDC.64 R2, c[0x0][0x388] ;  /* 0x0000e200ff027b82 */ /* 0x000e220000000a00 */
[----:B------:R-:W-:Y:S01]  /*0380*/  HFMA2 R11, -RZ, RZ, 0, 1.78813934326171875e-07 ;  /* 0x00000003ff0b7431 */ /* 0x000fe200000001ff */
[----:B------:R-:W-:-:S04]  /*0390*/  LOP3.LUT R12, R10, 0xfffffffc, RZ, 0xc0, !PT ;  /* 0xfffffffc0a0c7812 */ /* 0x000fc800078ec0ff */
[----:B------:R-:W-:Y:S02]  /*03a0*/  IADD3 R12, PT, PT, -R12, RZ, RZ ;  /* 0x000000ff0c0c7210 */ /* 0x000fe40007ffe1ff */
[----:B------:R-:W1:Y:S01]  /*03b0*/  LDC.64 R4, c[0x0][0x390] ;  /* 0x0000e400ff047b82 */ /* 0x000e620000000a00 */
[----:B------:R-:W-:-:S07]  /*03c0*/  IMAD R11, R0, R11, 0x5 ;  /* 0x00000005000b7424 */ /* 0x000fce00078e020b */
[----:B------:R-:W2:Y:S02]  /*03d0*/  LDC.64 R6, c[0x0][0x398] ;  /* 0x0000e600ff067b82 */ /* 0x000ea40000000a00 */
.L_x_5:
[----:B--23--:R-:W-:Y:S01]  /*03e0*/  IMAD.WIDE.U32 R8, R0, 0x4, R6 ;  /* 0x0000000400087825 */ /* 0x00cfe200078e0006 */
[----:B------:R-:W-:-:S04]  /*03f0*/  IADD3 R17, PT, PT, R11, -0x5, RZ ;  /* 0xfffffffb0b117810 */ /* 0x000fc80007ffe0ff */
[----:B------:R-:W2:Y:S01]  /*0400*/  LDG.E R14, desc[UR4][R8.64] ;  /* 0x00000004080e7981 */ /* 0x000ea2000c1e1900 */
[----:B0-----:R-:W-:-:S05]  /*0410*/  IMAD.WIDE.U32 R16, R17, 0x4, R2 ;  /* 0x0000000411107825 */ /* 0x001fca00078e0002 */
[----:B------:R-:W3:Y:S01]  /*0420*/  LDG.E R27, desc[UR4][R16.64] ;  /* 0x00000004101b7981 */ /* 0x000ee2000c1e1900 */
[----:B------:R-:W-:Y:S01]  /*0430*/  IADD3 R21, PT, PT, R11, -0x4, RZ ;  /* 0xfffffffc0b157810 */ /* 0x000fe20007ffe0ff */
[----:B------:R-:W-:Y:S05]  /*0440*/  YIELD ;  /* 0x0000000000007946 */ /* 0x000fea0003800000 */
[----:B------:R-:W-:-:S04]  /*0450*/  IMAD.WIDE.U32 R20, R21, 0x4, R2 ;  /* 0x0000000415147825 */ /* 0x000fc800078e0002 */
[----:B--2---:R-:W-:-:S04]  /*0460*/  IMAD R25, R14, 0x3, RZ ;  /* 0x000000030e197824 */ /* 0x004fc800078e02ff */
[----:B-1----:R-:W-:-:S05]  /*0470*/  IMAD.WIDE.U32 R14, R25, 0x4, R4 ;  /* 0x00000004190e7825 */ /* 0x002fca00078e0004 */
[----:B---3--:R0:W-:Y:S04]  /*0480*/  REDG.E.ADD.F32.FTZ.RN.STRONG.GPU desc[UR4][R14.64], R27 ;  /* 0x0000001b0e0079a6 */ /* 0x0081e8000c12f304 */
[----:B------:R-:W2:Y:S01]  /*0490*/  LDG.E R29, desc[UR4][R20.64] ;  /* 0x00000004141d7981 */ /* 0x000ea2000c1e1900 */
[----:B------:R-:W-:Y:S02]  /*04a0*/  IADD3 R19, PT, PT, R25, 0x1, RZ ;  /* 0x0000000119137810 */ /* 0x000fe40007ffe0ff */
[----:B------:R-:W-:-:S03]  /*04b0*/  IADD3 R23, PT, PT, R11, -0x3, RZ ;  /* 0xfffffffd0b177810 */ /* 0x000fc60007ffe0ff */
[----:B------:R-:W-:-:S04]  /*04c0*/  IMAD.WIDE.U32 R18, R19, 0x4, R4 ;  /* 0x0000000413127825 */ /* 0x000fc800078e0004 */
[----:B------:R-:W-:Y:S01]  /*04d0*/  IMAD.WIDE.U32 R22, R23, 0x4, R2 ;  /* 0x0000000417167825 */ /* 0x000fe200078e0002 */
[----:B--2---:R1:W-:Y:S05]  /*04e0*/  REDG.E.ADD.F32.FTZ.RN.STRONG.GPU desc[UR4][R18.64], R29 ;  /* 0x0000001d120079a6 */ /* 0x0043ea000c12f304 */
[----:B------:R-:W2:Y:S01]  /*04f0*/  LDG.E R23, desc[UR4][R22.64] ;  /* 0x0000000416177981 */ /* 0x000ea2000c1e1900 */
[----:B------:R-:W-:Y:S02]  /*0500*/  IADD3 R17, PT, PT, R25, 0x2, RZ ;  /* 0x0000000219117810 */ /* 0x000fe40007ffe0ff */
[----:B------:R-:W-:-:S03]  /*0510*/  IADD3 R25, PT, PT, R11, -0x2, RZ ;  /* 0xfffffffe0b197810 */ /* 0x000fc60007ffe0ff */
[----:B------:R-:W-:-:S04]  /*0520*/  IMAD.WIDE.U32 R16, R17, 0x4, R4 ;  /* 0x0000000411107825 */ /* 0x000fc800078e0004 */
[----:B------:R-:W-:Y:S01]  /*0530*/  IMAD.WIDE.U32 R20, R25, 0x4, R2 ;  /* 0x0000000419147825 */ /* 0x000fe200078e0002 */
[----:B--2---:R2:W-:Y:S04]  /*0540*/  REDG.E.ADD.F32.FTZ.RN.STRONG.GPU desc[UR4][R16.64], R23 ;  /* 0x00000017100079a6 */ /* 0x0045e8000c12f304 */
[----:B0-----:R-:W3:Y:S04]  /*0550*/  LDG.E R14, desc[UR4][R8.64+0x4] ;  /* 0x00000404080e7981 */ /* 0x001ee8000c1e1900 */
[----:B------:R-:W4:Y:S01]  /*0560*/  LDG.E R27, desc[UR4][R20.64] ;  /* 0x00000004141b7981 */ /* 0x000f22000c1e1900 */
[----:B------:R-:W-:-:S05]  /*0570*/  IADD3 R24, PT, PT, R11, -0x1, RZ ;  /* 0xffffffff0b187810 */ /* 0x000fca0007ffe0ff */
[----:B-1----:R-:W-:-:S04]  /*0580*/  IMAD.WIDE.U32 R18, R24, 0x4, R2 ;  /* 0x0000000418127825 */ /* 0x002fc800078e0002 */
[----:B---3--:R-:W-:-:S04]  /*0590*/  IMAD R25, R14, 0x3, RZ ;  /* 0x000000030e197824 */ /* 0x008fc800078e02ff */
[----:B------:R-:W-:-:S05]  /*05a0*/  IMAD.WIDE.U32 R14, R25, 0x4, R4 ;  /* 0x00000004190e7825 */ /* 0x000fca00078e0004 */
[----:B----4-:R0:W-:Y:S04]  /*05b0*/  REDG.E.ADD.F32.FTZ.RN.STRONG.GPU desc[UR4][R14.64], R27 ;  /* 0x0000001b0e0079a6 */ /* 0x0101e8000c12f304 */
[----:B------:R-:W3:Y:S01]  /*05c0*/  LDG.E R24, desc[UR4][R18.64] ;  /* 0x0000000412187981 */ /* 0x000ee2000c1e1900 */
[----:B------:R-:W-:Y:S02]  /*05d0*/  VIADD R29, R25, 0x1 ;  /* 0x00000001191d7836 */ /* 0x000fe40000000000 */
[----:B--2---:R-:W-:-:S04]  /*05e0*/  IMAD.WIDE.U32 R22, R11, 0x4, R2 ;  /* 0x000000040b167825 */ /* 0x004fc800078e0002 */
[----:B------:R-:W-:Y:S01]  /*05f0*/  IMAD.WIDE.U32 R16, R29, 0x4, R4 ;  /* 0x000000041d107825 */ /* 0x000fe200078e0004 */
[----:B------:R-:W-:-:S04]  /*0600*/  IADD3 R21, PT, PT, R25, 0x2, RZ ;  /* 0x0000000219157810 */ /* 0x000fc80007ffe0ff */
[----:B---3--:R1:W-:Y:S04]  /*0610*/  REDG.E.ADD.F32.FTZ.RN.STRONG.GPU desc[UR4][R16.64], R24 ;  /* 0x00000018100079a6 */ /* 0x0083e8000c12f304 */
[----:B------:R-:W2:Y:S01]  /*0620*/  LDG.E R29, desc[UR4][R22.64] ;  /* 0x00000004161d7981 */ /* 0x000ea2000c1e1900 */
[----:B------:R-:W-:Y:S01]  /*0630*/  IMAD.WIDE.U32 R20, R21, 0x4, R4 ;  /* 0x0000000415147825 */ /* 0x000fe200078e0004 */
[----:B------:R-:W-:-:S05]  /*0640*/  IADD3 R25, PT, PT, R11, 0x1, RZ ;  /* 0x000000010b197810 */ /* 0x000fca0007ffe0ff */
[----:B------:R-:W-:Y:S01]  /*0650*/  IMAD.WIDE.U32 R18, R25, 0x4, R2 ;  /* 0x0000000419127825 */ /* 0x000fe200078e0002 */
[----:B--2---:R2:W-:Y:S04]  /*0660*/  REDG.E.ADD.F32.FTZ.RN.STRONG.GPU desc[UR4][R20.64], R29 ;  /* 0x0000001d140079a6 */ /* 0x0045e8000c12f304 */
[----:B0-----:R-:W3:Y:S04]  /*0670*/  LDG.E R14, desc[UR4][R8.64+0x8] ;  /* 0x00000804080e7981 */ /* 0x001ee8000c1e1900 */
[----:B------:R-:W4:Y:S01]  /*0680*/  LDG.E R27, desc[UR4][R18.64] ;  /* 0x00000004121b7981 */ /* 0x000f22000c1e1900 */
[----:B------:R-:W-:-:S05]  /*0690*/  IADD3 R26, PT, PT, R11, 0x2, RZ ;  /* 0x000000020b1a7810 */ /* 0x000fca0007ffe0ff */
[----:B------:R-:W-:-:S04]  /*06a0*/  IMAD.WIDE.U32 R22, R26, 0x4, R2 ;  /* 0x000000041a167825 */ /* 0x000fc800078e0002 */
[----:B---3--:R-:W-:-:S04]  /*06b0*/  IMAD R25, R14, 0x3, RZ ;  /* 0x000000030e197824 */ /* 0x008fc800078e02ff */
[----:B------:R-:W-:-:S05]  /*06c0*/  IMAD.WIDE.U32 R14, R25, 0x4, R4 ;  /* 0x00000004190e7825 */ /* 0x000fca00078e0004 */
[----:B----4-:R0:W-:Y:S04]  /*06d0*/  REDG.E.ADD.F32.FTZ.RN.STRONG.GPU desc[UR4][R14.64], R27 ;  /* 0x0000001b0e0079a6 */ /* 0x0101e8000c12f304 */
[----:B-1----:R-:W3:Y:S01]  /*06e0*/  LDG.E R24, desc[UR4][R22.64] ;  /* 0x0000000416187981 */ /* 0x002ee2000c1e1900 */
[----:B------:R-:W-:Y:S02]  /*06f0*/  IADD3 R17, PT, PT, R25, 0x1, RZ ;  /* 0x0000000119117810 */ /* 0x000fe40007ffe0ff */
[----:B--2---:R-:W-:-:S03]  /*0700*/  IADD3 R21, PT, PT, R11, 0x3, RZ ;  /* 0x000000030b157810 */ /* 0x004fc60007ffe0ff */
[----:B------:R-:W-:-:S04]  /*0710*/  IMAD.WIDE.U32 R16, R17, 0x4, R4 ;  /* 0x0000000411107825 */ /* 0x000fc800078e0004 */
[----:B------:R-:W-:Y:S01]  /*0720*/  IMAD.WIDE.U32 R20, R21, 0x4, R2 ;  /* 0x0000000415147825 */ /* 0x000fe200078e0002 */
[----:B---3--:R1:W-:Y:S05]  /*0730*/  REDG.E.ADD.F32.FTZ.RN.STRONG.GPU desc[UR4][R16.64], R24 ;  /* 0x00000018100079a6 */ /* 0x0083ea000c12f304 */
[----:B------:R-:W2:Y:S01]  /*0740*/  LDG.E R21, desc[UR4][R20.64] ;  /* 0x0000000414157981 */ /* 0x000ea2000c1e1900 */
[----:B------:R-:W-:Y:S02]  /*0750*/  IADD3 R19, PT, PT, R25, 0x2, RZ ;  /* 0x0000000219137810 */ /* 0x000fe40007ffe0ff */
[----:B------:R-:W-:-:S03]  /*0760*/  IADD3 R25, PT, PT, R11, 0x4, RZ ;  /* 0x000000040b197810 */ /* 0x000fc60007ffe0ff */
[----:B------:R-:W-:-:S04]  /*0770*/  IMAD.WIDE.U32 R18, R19, 0x4, R4 ;  /* 0x0000000413127825 */ /* 0x000fc800078e0004 */
[----:B------:R-:W-:Y:S01]  /*0780*/  IMAD.WIDE.U32 R22, R25, 0x4, R2 ;  /* 0x0000000419167825 */ /* 0x000fe200078e0002 */
[----:B--2---:R2:W-:Y:S04]  /*0790*/  REDG.E.ADD.F32.FTZ.RN.STRONG.GPU desc[UR4][R18.64], R21 ;  /* 0x00000015120079a6 */ /* 0x0045e8000c12f304 */
[----:B------:R-:W3:Y:S04]  /*07a0*/  LDG.E R8, desc[UR4][R8.64+0xc] ;  /* 0x00000c0408087981 */ /* 0x000ee8000c1e1900 */
[----:B------:R-:W4:Y:S01]  /*07b0*/  LDG.E R23, desc[UR4][R22.64] ;  /* 0x0000000416177981 */ /* 0x000f22000c1e1900 */
[----:B0-----:R-:W-:-:S05]  /*07c0*/  IADD3 R27, PT, PT, R11, 0x5, RZ ;  /* 0x000000050b1b7810 */ /* 0x001fca0007ffe0ff */
[----:B-1----:R-:W-:-:S04]  /*07d0*/  IMAD.WIDE.U32 R16, R27, 0x4, R2 ;  /* 0x000000041b107825 */ /* 0x002fc800078e0002 */
[----:B---3--:R-:W-:-:S04]  /*07e0*/  IMAD R25, R8, 0x3, RZ ;  /* 0x0000000308197824 */ /* 0x008fc800078e02ff */
[----:B------:R-:W-:-:S05]  /*07f0*/  IMAD.WIDE.U32 R14, R25, 0x4, R4 ;  /* 0x00000004190e7825 */ /* 0x000fca00078e0004 */
[----:B----4-:R3:W-:Y:S04]  /*0800*/  REDG.E.ADD.F32.FTZ.RN.STRONG.GPU desc[UR4][R14.64], R23 ;  /* 0x000000170e0079a6 */ /* 0x0107e8000c12f304 */
[----:B------:R-:W4:Y:S01]  /*0810*/  LDG.E R17, desc[UR4][R16.64] ;  /* 0x0000000410117981 */ /* 0x000f22000c1e1900 */
[----:B------:R-:W-:Y:S01]  /*0820*/  IADD3 R27, PT, PT, R25, 0x1, RZ ;  /* 0x00000001191b7810 */ /* 0x000fe20007ffe0ff */
[----:B--2---:R-:W-:-:S04]  /*0830*/  VIADD R21, R11, 0x6 ;  /* 0x000000060b157836 */ /* 0x004fc80000000000 */
[----:B------:R-:W-:-:S04]  /*0840*/  IMAD.WIDE.U32 R8, R27, 0x4, R4 ;  /* 0x000000041b087825 */ /* 0x000fc800078e0004 */
[----:B------:R-:W-:Y:S01]  /*0850*/  IMAD.WIDE.U32 R20, R21, 0x4, R2 ;  /* 0x0000000415147825 */ /* 0x000fe200078e0002 */
[----:B------:R-:W-:Y:S01]  /*0860*/  IADD3 R12, PT, PT, R12, 0x4, RZ ;  /* 0x000000040c0c7810 */ /* 0x000fe20007ffe0ff */
[----:B----4-:R3:W-:Y:S04]  /*0870*/  REDG.E.ADD.F32.FTZ.RN.STRONG.GPU desc[UR4][R8.64], R17 ;  /* 0x00000011080079a6 */ /* 0x0107e8000c12f304 */
[----:B------:R-:W2:Y:S01]  /*0880*/  LDG.E R21, desc[UR4][R20.64] ;  /* 0x0000000414157981 */ /* 0x000ea2000c1e1900 */
[----:B------:R-:W-:Y:S02]  /*0890*/  ISETP.NE.AND P2, PT, R12, RZ, PT ;  /* 0x000000ff0c00720c */ /* 0x000fe40003f45270 */
[----:B------:R-:W-:-:S05]  /*08a0*/  IADD3 R19, PT, PT, R25, 0x2, RZ ;  /* 0x0000000219137810 */ /* 0x000fca0007ffe0ff */
[----:B------:R-:W-:Y:S01]  /*08b0*/  IMAD.WIDE.U32 R18, R19, 0x4, R4 ;  /* 0x0000000413127825 */ /* 0x000fe200078e0004 */
[----:B------:R-:W-:Y:S02]  /*08c0*/  IADD3 R0, PT, PT, R0, 0x4, RZ ;  /* 0x0000000400007810 */ /* 0x000fe40007ffe0ff */
[----:B------:R-:W-:Y:S02]  /*08d0*/  IADD3 R11, PT, PT, R11, 0xc, RZ ;  /* 0x0000000c0b0b7810 */ /* 0x000fe40007ffe0ff */
[----:B--2---:R3:W-:Y:S01]  /*08e0*/  REDG.E.ADD.F32.FTZ.RN.STRONG.GPU desc[UR4][R18.64], R21 ;  /* 0x00000015120079a6 */ /* 0x0047e2000c12f304 */
[----:B------:R-:W-:Y:S05]  /*08f0*/  @P2 BRA `(.L_x_5) ;  /* 0xfffffff800b82947 */ /* 0x000fea000383ffff */
.L_x_4:
[----:B------:R-:W-:Y:S05]  /*0900*/  BSYNC B0 ;  /* 0x0000000000007941 */ /* 0x000fea0003800000 */
.L_x_3:
[----:B------:R-:W-:Y:S05]  /*0910*/  @!P1 BRA `(.L_x_2) ;  /* 0x0000000400249947 */ /* 0x000fea0003800000 */
[----:B------:R-:W-:Y:S01]  /*0920*/  ISETP.NE.AND P1, PT, R13, 0x1, PT ;  /* 0x000000010d00780c */ /* 0x000fe20003f25270 */
[----:B------:R-:W-:Y:S01]  /*0930*/  BSSY.RECONVERGENT B0, `(.L_x_6) ;  /* 0x000002f000007945 */ /* 0x000fe20003800200 */
[----:B------:R-:W-:-:S04]  /*0940*/  LOP3.LUT R10, R10, 0x1, RZ, 0xc0, !PT ;  /* 0x000000010a0a7812 */ /* 0x000fc800078ec0ff */
[----:B------:R-:W-:-:S07]  /*0950*/  ISETP.NE.U32.AND P2, PT, R10, 0x1, PT ;  /* 0x000000010a00780c */ /* 0x000fce0003f45070 */
[----:B------:R-:W-:Y:S06]  /*0960*/  @!P1 BRA `(.L_x_7) ;  /* 0x0000000000ac9947 */ /* 0x000fec0003800000 */
[----:B---3--:R-:W0:Y:S01]  /*0970*/  LDC.64 R8, c[0x0][0x398] ;  /* 0x0000e600ff087b82 */ /* 0x008e220000000a00 */
[----:B------:R-:W-:-:S07]  /*0980*/  IMAD R7, R0, 0x3, RZ ;  /* 0x0000000300077824 */ /* 0x000fce00078e02ff */
[----:B------:R-:W1:Y:S08]  /*0990*/  LDC.64 R2, c[0x0][0x388] ;  /* 0x0000e200ff027b82 */ /* 0x000e700000000a00 */
[----:B------:R-:W2:Y:S01]  /*09a0*/  LDC.64 R4, c[0x0][0x390] ;  /* 0x0000e400ff047b82 */ /* 0x000ea20000000a00 */
[----:B0-----:R-:W-:-:S05]  /*09b0*/  IMAD.WIDE.U32 R8, R0, 0x4, R8 ;  /* 0x0000000400087825 */ /* 0x001fca00078e0008 */
[----:B------:R-:W3:Y:S01]  /*09c0*/  LDG.E R6, desc[UR4][R8.64] ;  /* 0x0000000408067981 */ /* 0x000ee2000c1e1900 */
[----:B-1----:R-:W-:-:S05]  /*09d0*/  IMAD.WIDE.U32 R12, R7, 0x4, R2 ;  /* 0x00000004070c7825 */ /* 0x002fca00078e0002 */
[----:B------:R-:W4:Y:S01]  /*09e0*/  LDG.E R23, desc[UR4][R12.64] ;  /* 0x000000040c177981 */ /* 0x000f22000c1e1900 */
[----:B------:R-:W-:-:S05]  /*09f0*/  IADD3 R17, PT, PT, R7, 0x1, RZ ;  /* 0x0000000107117810 */ /* 0x000fca0007ffe0ff */
[----:B------:R-:W-:-:S04]  /*0a00*/  IMAD.WIDE.U32 R16, R17, 0x4, R2 ;  /* 0x0000000411107825 */ /* 0x000fc800078e0002 */
[----:B---3--:R-:W-:-:S04]  /*0a10*/  IMAD R21, R6, 0x3, RZ ;  /* 0x0000000306157824 */ /* 0x008fc800078e02ff */
[----:B--2---:R-:W-:-:S05]  /*0a20*/  IMAD.WIDE.U32 R10, R21, 0x4, R4 ;  /* 0x00000004150a7825 */ /* 0x004fca00078e0004 */
[----:B----4-:R0:W-:Y:S04]  /*0a30*/  REDG.E.ADD.F32.FTZ.RN.STRONG.GPU desc[UR4][R10.64], R23 ;  /* 0x000000170a0079a6 */ /* 0x0101e8000c12f304 */
[----:B------:R-:W2:Y:S01]  /*0a40*/  LDG.E R25, desc[UR4][R16.64] ;  /* 0x0000000410197981 */ /* 0x000ea2000c1e1900 */
[----:B------:R-:W-:Y:S02]  /*0a50*/  IADD3 R15, PT, PT, R21, 0x1, RZ ;  /* 0x00000001150f7810 */ /* 0x000fe40007ffe0ff */
[----:B------:R-:W-:-:S03]  /*0a60*/  IADD3 R19, PT, PT, R7, 0x2, RZ ;  /* 0x0000000207137810 */ /* 0x000fc60007ffe0ff */
[----:B------:R-:W-:-:S04]  /*0a70*/  IMAD.WIDE.U32 R14, R15, 0x4, R4 ;  /* 0x000000040f0e7825 */ /* 0x000fc800078e0004 */
[----:B------:R-:W-:Y:S01]  /*0a80*/  IMAD.WIDE.U32 R18, R19, 0x4, R2 ;  /* 0x0000000413127825 */ /* 0x000fe200078e0002 */
[----:B--2---:R1:W-:Y:S05]  /*0a90*/  REDG.E.ADD.F32.FTZ.RN.STRONG.GPU desc[UR4][R14.64], R25 ;  /* 0x000000190e0079a6 */ /* 0x0043ea000c12f304 */
        /* <DEDUP_REMOVED lines=13> */
[----:B------:R-:W3:Y:S01]  /*0b70*/  LDG.E R15, desc[UR4][R14.64] ;  /* 0x000000040e0f7981 */ /* 0x000ee2000c1e1900 */
[----:B--2---:R-:W-:Y:S01]  /*0b80*/  IADD3 R13, PT, PT, R7, 0x5, RZ ;  /* 0x00000005070d7810 */ /* 0x004fe20007ffe0ff */
[----:B------:R-:W-:-:S04]  /*0b90*/  VIADD R23, R21, 0x1 ;  /* 0x0000000115177836 */ /* 0x000fc80000000000 */
[----:B------:R-:W-:-:S04]  /*0ba0*/  IMAD.WIDE.U32 R6, R23, 0x4, R4 ;  /* 0x0000000417067825 */ /* 0x000fc800078e0004 */
[----:B------:R-:W-:Y:S01]  /*0bb0*/  IMAD.WIDE.U32 R2, R13, 0x4, R2 ;  /* 0x000000040d027825 */ /* 0x000fe200078e0002 */
[----:B---3--:R0:W-:Y:S05]  /*0bc0*/  REDG.E.ADD.F32.FTZ.RN.STRONG.GPU desc[UR4][R6.64], R15 ;  /* 0x0000000f060079a6 */ /* 0x0081ea000c12f304 */
[----:B------:R-:W2:Y:S01]  /*0bd0*/  LDG.E R3, desc[UR4][R2.64] ;  /* 0x0000000402037981 */ /* 0x000ea2000c1e1900 */
[----:B------:R-:W-:-:S05]  /*0be0*/  IADD3 R21, PT, PT, R21, 0x2, RZ ;  /* 0x0000000215157810 */ /* 0x000fca0007ffe0ff */
[----:B------:R-:W-:-:S05]  /*0bf0*/  IMAD.WIDE.U32 R4, R21, 0x4, R4 ;  /* 0x0000000415047825 */ /* 0x000fca00078e0004 */
[----:B--2---:R0:W-:Y:S01]  /*0c00*/  REDG.E.ADD.F32.FTZ.RN.STRONG.GPU desc[UR4][R4.64], R3 ;  /* 0x00000003040079a6 */ /* 0x0041e2000c12f304 */
[----:B------:R-:W-:-:S07]  /*0c10*/  IADD3 R0, PT, PT, R0, 0x2, RZ ;  /* 0x0000000200007810 */ /* 0x000fce0007ffe0ff */
.L_x_7:
[----:B------:R-:W-:Y:S05]  /*0c20*/  BSYNC.RECONVERGENT B0 ;  /* 0x0000000000007941 */ /* 0x000fea0003800200 */
.L_x_6:
[----:B------:R-:W-:Y:S05]  /*0c30*/  @P2 BRA `(.L_x_2) ;  /* 0x00000000005c2947 */ /* 0x000fea0003800000 */
[----:B0-----:R-:W0:Y:S01]  /*0c40*/  LDC.64 R6, c[0x0][0x398] ;  /* 0x0000e600ff067b82 */ /* 0x001e220000000a00 */
[----:B---3--:R-:W-:-:S07]  /*0c50*/  IMAD R15, R0, 0x3, RZ ;  /* 0x00000003000f7824 */ /* 0x008fce00078e02ff */
[----:B------:R-:W1:Y:S08]  /*0c60*/  LDC.64 R2, c[0x0][0x388] ;  /* 0x0000e200ff027b82 */ /* 0x000e700000000a00 */
[----:B------:R-:W2:Y:S01]  /*0c70*/  LDC.64 R4, c[0x0][0x390] ;  /* 0x0000e400ff047b82 */ /* 0x000ea20000000a00 */
[----:B0-----:R-:W-:-:S06]  /*0c80*/  IMAD.WIDE.U32 R6, R0, 0x4, R6 ;  /* 0x0000000400067825 */ /* 0x001fcc00078e0006 */
[----:B------:R-:W3:Y:S01]  /*0c90*/  LDG.E R6, desc[UR4][R6.64] ;  /* 0x0000000406067981 */ /* 0x000ee2000c1e1900 */
[----:B-1----:R-:W-:-:S06]  /*0ca0*/  IMAD.WIDE.U32 R10, R15, 0x4, R2 ;  /* 0x000000040f0a7825 */ /* 0x002fcc00078e0002 */
        /* <DEDUP_REMOVED lines=13> */
[----:B------:R-:W-:-:S05]  /*0d80*/  IADD3 R17, PT, PT, R17, 0x2, RZ ;  /* 0x0000000211117810 */ /* 0x000fca0007ffe0ff */
[----:B------:R-:W-:-:S05]  /*0d90*/  IMAD.WIDE.U32 R4, R17, 0x4, R4 ;  /* 0x0000000411047825 */ /* 0x000fca00078e0004 */
[----:B--2---:R1:W-:Y:S02]  /*0da0*/  REDG.E.ADD.F32.FTZ.RN.STRONG.GPU desc[UR4][R4.64], R3 ;  /* 0x00000003040079a6 */ /* 0x0043e4000c12f304 */
.L_x_2:
[----:B------:R-:W-:Y:S05]  /*0db0*/  WARPSYNC.ALL ;  /* 0x0000000000007948 */ /* 0x000fea0003800000 */
[----:B------:R-:W-:Y:S06]  /*0dc0*/  BAR.SYNC.DEFER_BLOCKING 0x0 ;  /* 0x0000000000007b1d */ /* 0x000fec0000010000 */
[----:B------:R-:W-:Y:S05]  /*0dd0*/  @P0 EXIT ;  /* 0x000000000000094d */ /* 0x000fea0003800000 */
[----:B01----:R-:W0:Y:S02]  /*0de0*/  LDC.64 R2, c[0x0][0x3a0] ;  /* 0x0000e800ff027b82 */ /* 0x003e240000000a00 */
[----:B0-----:R-:W2:Y:S01]  /*0df0*/  LDG.E R4, desc[UR4][R2.64] ;  /* 0x0000000402047981 */ /* 0x001ea2000c1e1900 */
[----:B------:R-:W-:Y:S01]  /*0e00*/  HFMA2 R5, -RZ, RZ, 0, 0 ;  /* 0x00000000ff057431 */ /* 0x000fe200000001ff */
[----:B--2---:R-:W-:-:S13]  /*0e10*/  ISETP.NE.AND P0, PT, R4, RZ, PT ;  /* 0x000000ff0400720c */ /* 0x004fda0003f05270 */
[----:B------:R-:W-:Y:S05]  /*0e20*/  @!P0 BRA `(.L_x_8) ;  /* 0x0000000000448947 */ /* 0x000fea0003800000 */
[----:B------:R-:W0:Y:S02]  /*0e30*/  LDC.64 R2, c[0x0][0x390] ;  /* 0x0000e400ff027b82 */ /* 0x000e240000000a00 */
[----:B0-----:R0:W2:Y:S02]  /*0e40*/  LDG.E R0, desc[UR4][R2.64] ;  /* 0x0000000402007981 */ /* 0x0010a4000c1e1900 */
[----:B0-----:R-:W-:-:S04]  /*0e50*/  I2FP.F32.U32 R3, R4 ;  /* 0x0000000400037245 */ /* 0x001fc80000201000 */
[----:B------:R-:W0:Y:S02]  /*0e60*/  MUFU.RCP R4, R3 ;  /* 0x0000000300047308 */ /* 0x000e240000001000 */
[----:B0-----:R-:W-:-:S04]  /*0e70*/  FFMA R5, -R3, R4, 1 ;  /* 0x3f80000003057423 */ /* 0x001fc80000000104 */
[----:B------:R-:W-:Y:S02]  /*0e80*/  FFMA R5, R4, R5, R4 ;  /* 0x0000000504057223 */ /* 0x000fe40000000004 */
[----:B--2---:R-:W0:Y:S02]  /*0e90*/  FCHK P0, R0, R3 ;  /* 0x0000000300007302 */ /* 0x004e240000000000 */
[----:B------:R-:W-:-:S04]  /*0ea0*/  FFMA R4, R0, R5, RZ ;  /* 0x0000000500047223 */ /* 0x000fc800000000ff */
[----:B------:R-:W-:-:S04]  /*0eb0*/  FFMA R6, -R3, R4, R0 ;  /* 0x0000000403067223 */ /* 0x000fc80000000100 */
[----:B------:R-:W-:Y:S01]  /*0ec0*/  FFMA R7, R5, R6, R4 ;  /* 0x0000000605077223 */ /* 0x000fe20000000004 */
[----:B0-----:R-:W-:Y:S06]  /*0ed0*/  @!P0 BRA `(.L_x_9) ;  /* 0x0000000000088947 */ /* 0x001fec0003800000 */
[----:B------:R-:W-:-:S07]  /*0ee0*/  MOV R2, 0xf00 ;  /* 0x00000f0000027802 */ /* 0x000fce0000000f00 */
[----:B---3--:R-:W-:Y:S05]  /*0ef0*/  CALL.REL.NOINC `($__internal_0_$__cuda_sm3x_div_rn_noftz_f32_slowpath) ;  /* 0x00000024001c7944 */ /* 0x008fea0003c00000 */
.L_x_9:
[----:B------:R-:W0:Y:S08]  /*0f00*/  LDC.64 R2, c[0x0][0x390] ;  /* 0x0000e400ff027b82 */ /* 0x000e300000000a00 */
[----:B------:R-:W1:Y:S01]  /*0f10*/  LDC.64 R4, c[0x0][0x3a0] ;  /* 0x0000e800ff047b82 */ /* 0x000e620000000a00 */
[----:B0-----:R0:W-:Y:S04]  /*0f20*/  STG.E desc[UR4][R2.64], R7 ;  /* 0x0000000702007986 */ /* 0x0011e8000c101904 */
[----:B-1----:R0:W5:Y:S02]  /*0f30*/  LDG.E R5, desc[UR4][R4.64] ;  /* 0x0000000404057981 */ /* 0x002164000c1e1900 */
.L_x_8:
[----:B-----5:R-:W-:Y:S02]  /*0f40*/  ISETP.NE.AND P0, PT, R5, RZ, PT ;  /* 0x000000ff0500720c */ /* 0x020fe40003f05270 */
[----:B0-----:R-:W-:-:S11]  /*0f50*/  MOV R4, RZ ;  /* 0x000000ff00047202 */ /* 0x001fd60000000f00 */
        /* <DEDUP_REMOVED lines=14> */
.L_x_11:
[----:B------:R-:W0:Y:S08]  /*1040*/  LDC.64 R2, c[0x0][0x390] ;  /* 0x0000e400ff027b82 */ /* 0x000e300000000a00 */
[----:B------:R-:W1:Y:S01]  /*1050*/  LDC.64 R4, c[0x0][0x3a0] ;  /* 0x0000e800ff047b82 */ /* 0x000e620000000a00 */
[----:B0-----:R0:W-:Y:S04]  /*1060*/  STG.E desc[UR4][R2.64+0x4], R7 ;  /* 0x0000040702007986 */ /* 0x0011e8000c101904 */
[----:B-1----:R0:W5:Y:S02]  /*1070*/  LDG.E R4, desc[UR4][R4.64] ;  /* 0x0000000404047981 */ /* 0x002164000c1e1900 */
.L_x_10:
[----:B-----5:R-:W-:-:S13]  /*1080*/  ISETP.NE.AND P0, PT, R4, RZ, PT ;  /* 0x000000ff0400720c */ /* 0x020fda0003f05270 */
[----:B------:R-:W-:Y:S05]  /*1090*/  @!P0 BRA `(.L_x_12) ;  /* 0x0000000000408947 */ /* 0x000fea0003800000 */
[----:B0-----:R-:W0:Y:S02]  /*10a0*/  LDC.64 R2, c[0x0][0x390] ;  /* 0x0000e400ff027b82 */ /* 0x001e240000000a00 */
        /* <DEDUP_REMOVED lines=12> */
[----:B------:R-:W-:-:S07]  /*1170*/  MOV R5, R7 ;  /* 0x0000000700057202 */ /* 0x000fce0000000f00 */
.L_x_13:
[----:B------:R-:W0:Y:S02]  /*1180*/  LDC.64 R2, c[0x0][0x390] ;  /* 0x0000e400ff027b82 */ /* 0x000e240000000a00 */
[----:B0-----:R1:W-:Y:S02]  /*1190*/  STG.E desc[UR4][R2.64+0x8], R5 ;  /* 0x0000080502007986 */ /* 0x0013e4000c101904 */
.L_x_12:
[----:B01----:R-:W0:Y:S02]  /*11a0*/  LDC.64 R2, c[0x0][0x3a0] ;  /* 0x0000e800ff027b82 */ /* 0x003e240000000a00 */
[----:B0-----:R-:W2:Y:S01]  /*11b0*/  LDG.E R4, desc[UR4][R2.64+0x4] ;  /* 0x0000040402047981 */ /* 0x001ea2000c1e1900 */
[----:B------:R-:W-:Y:S01]  /*11c0*/  IMAD.MOV.U32 R5, RZ, RZ, RZ ;  /* 0x000000ffff057224 */ /* 0x000fe200078e00ff */
        /* <DEDUP_REMOVED lines=15> */
.L_x_15:
[----:B------:R-:W0:Y:S08]  /*12c0*/  LDC.64 R2, c[0x0][0x390] ;  /* 0x0000e400ff027b82 */ /* 0x000e300000000a00 */
[----:B------:R-:W1:Y:S01]  /*12d0*/  LDC.64 R4, c[0x0][0x3a0] ;  /* 0x0000e800ff047b82 */ /* 0x000e620000000a00 */
[----:B0-----:R0:W-:Y:S04]  /*12e0*/  STG.E desc[UR4][R2.64+0xc], R7 ;  /* 0x00000c0702007986 */ /* 0x0011e8000c101904 */
[----:B-1----:R0:W5:Y:S02]  /*12f0*/  LDG.E R5, desc[UR4][R4.64+0x4] ;  /* 0x0000040404057981 */ /* 0x002164000c1e1900 */
.L_x_14:
[----:B-----5:R-:W-:Y:S01]  /*1300*/  ISETP.NE.AND P0, PT, R5, RZ, PT ;  /* 0x000000ff0500720c */ /* 0x020fe20003f05270 */
[----:B0-----:R-:W-:-:S12]  /*1310*/  HFMA2 R4, -RZ, RZ, 0, 0 ;  /* 0x00000000ff047431 */ /* 0x001fd800000001ff */
        /* <DEDUP_REMOVED lines=14> */
.L_x_17:
[----:B------:R-:W0:Y:S08]  /*1400*/  LDC.64 R2, c[0x0][0x390] ;  /* 0x0000e400ff027b82 */ /* 0x000e300000000a00 */
[----:B------:R-:W1:Y:S01]  /*1410*/  LDC.64 R4, c[0x0][0x3a0] ;  /* 0x0000e800ff047b82 */ /* 0x000e620000000a00 */
[----:B0-----:R0:W-:Y:S04]  /*1420*/  STG.E desc[UR4][R2.64+0x10], R7 ;  /* 0x0000100702007986 */ /* 0x0011e8000c101904 */
[----:B-1----:R0:W5:Y:S02]  /*1430*/  LDG.E R4, desc[UR4][R4.64+0x4] ;  /* 0x0000040404047981 */ /* 0x002164000c1e1900 */
.L_x_16:
        /* <DEDUP_REMOVED lines=16> */
.L_x_19:
[----:B------:R-:W0:Y:S02]  /*1540*/  LDC.64 R2, c[0x0][0x390] ;  /* 0x0000e400ff027b82 */ /* 0x000e240000000a00 */
[----:B0-----:R1:W-:Y:S02]  /*1550*/  STG.E desc[UR4][R2.64+0x14], R5 ;  /* 0x0000140502007986 */ /* 0x0013e4000c101904 */
.L_x_18:
        /* <DEDUP_REMOVED lines=18> */
.L_x_21:
[----:B------:R-:W0:Y:S08]  /*1680*/  LDC.64 R2, c[0x0][0x390] ;  /* 0x0000e400ff027b82 */ /* 0x000e300000000a00 */
[----:B------:R-:W1:Y:S01]  /*1690*/  LDC.64 R4, c[0x0][0x3a0] ;  /* 0x0000e800ff047b82 */ /* 0x000e620000000a00 */
[----:B0-----:R0:W-:Y:S04]  /*16a0*/  STG.E desc[UR4][R2.64+0x18], R7 ;  /* 0x0000180702007986 */ /* 0x0011e8000c101904 */
[----:B-1----:R0:W5:Y:S02]  /*16b0*/  LDG.E R5, desc[UR4][R4.64+0x8] ;  /* 0x0000080404057981 */ /* 0x002164000c1e1900 */
.L_x_20:
        /* <DEDUP_REMOVED lines=16> */
.L_x_23:
[----:B------:R-:W0:Y:S08]  /*17c0*/  LDC.64 R2, c[0x0][0x390] ;  /* 0x0000e400ff027b82 */ /* 0x000e300000000a00 */
[----:B------:R-:W1:Y:S01]  /*17d0*/  LDC.64 R4, c[0x0][0x3a0] ;  /* 0x0000e800ff047b82 */ /* 0x000e620000000a00 */
[----:B0-----:R0:W-:Y:S04]  /*17e0*/  STG.E desc[UR4][R2.64+0x1c], R7 ;  /* 0x00001c0702007986 */ /* 0x0011e8000c101904 */
[----:B-1----:R0:W5:Y:S02]  /*17f0*/  LDG.E R4, desc[UR4][R4.64+0x8] ;  /* 0x0000080404047981 */ /* 0x002164000c1e1900 */
.L_x_22:
        /* <DEDUP_REMOVED lines=16> */
.L_x_25:
[----:B------:R-:W0:Y:S02]  /*1900*/  LDC.64 R2, c[0x0][0x390] ;  /* 0x0000e400ff027b82 */ /* 0x000e240000000a00 */
[----:B0-----:R1:W-:Y:S02]  /*1910*/  STG.E desc[UR4][R2.64+0x20], R5 ;  /* 0x0000200502007986 */ /* 0x0013e4000c101904 */
.L_x_24:
        /* <DEDUP_REMOVED lines=18> */
.L_x_27:
[----:B------:R-:W0:Y:S08]  /*1a40*/  LDC.64 R2, c[0x0][0x390] ;  /* 0x0000e400ff027b82 */ /* 0x000e300000000a00 */
[----:B------:R-:W1:Y:S01]  /*1a50*/  LDC.64 R4, c[0x0][0x3a0] ;  /* 0x0000e800ff047b82 */ /* 0x000e620000000a00 */
[----:B0-----:R0:W-:Y:S04]  /*1a60*/  STG.E desc[UR4][R2.64+0x24], R7 ;  /* 0x0000240702007986 */ /* 0x0011e8000c101904 */
[----:B-1----:R0:W5:Y:S02]  /*1a70*/  LDG.E R5, desc[UR4][R4.64+0xc] ;  /* 0x00000c0404057981 */ /* 0x002164000c1e1900 */
.L_x_26:
        /* <DEDUP_REMOVED lines=16> */
.L_x_29:
[----:B------:R-:W0:Y:S08]  /*1b80*/  LDC.64 R2, c[0x0][0x390] ;  /* 0x0000e400ff027b82 */ /* 0x000e300000000a00 */
[----:B------:R-:W1:Y:S01]  /*1b90*/  LDC.64 R4, c[0x0][0x3a0] ;  /* 0x0000e800ff047b82 */ /* 0x000e620000000a00 */
[----:B0-----:R0:W-:Y:S04]  /*1ba0*/  STG.E desc[UR4][R2.64+0x28], R7 ;  /* 0x0000280702007986 */ /* 0x0011e8000c101904 */
[----:B-1----:R0:W5:Y:S02]  /*1bb0*/  LDG.E R4, desc[UR4][R4.64+0xc] ;  /* 0x00000c0404047981 */ /* 0x002164000c1e1900 */
.L_x_28:
        /* <DEDUP_REMOVED lines=16> */
.L_x_31:
[----:B------:R-:W0:Y:S02]  /*1cc0*/  LDC.64 R2, c[0x0][0x390] ;  /* 0x0000e400ff027b82 */ /* 0x000e240000000a00 */
[----:B0-----:R1:W-:Y:S02]  /*1cd0*/  STG.E desc[UR4][R2.64+0x2c], R5 ;  /* 0x00002c0502007986 */ /* 0x0013e4000c101904 */
.L_x_30:
        /* <DEDUP_REMOVED lines=18> */
.L_x_33:
[----:B------:R-:W0:Y:S08]  /*1e00*/  LDC.64 R2, c[0x0][0x390] ;  /* 0x0000e400ff027b82 */ /* 0x000e300000000a00 */
[----:B------:R-:W1:Y:S01]  /*1e10*/  LDC.64 R4, c[0x0][0x3a0] ;  /* 0x0000e800ff047b82 */ /* 0x000e620000000a00 */
[----:B0-----:R0:W-:Y:S04]  /*1e20*/  STG.E desc[UR4][R2.64+0x30], R7 ;  /* 0x0000300702007986 */ /* 0x0011e8000c101904 */
[----:B-1----:R0:W5:Y:S02]  /*1e30*/  LDG.E R5, desc[UR4][R4.64+0x10] ;  /* 0x0000100404057981 */ /* 0x002164000c1e1900 */
.L_x_32:
        /* <DEDUP_REMOVED lines=16> */
.L_x_35:
[----:B------:R-:W0:Y:S08]  /*1f40*/  LDC.64 R2, c[0x0][0x390] ;  /* 0x0000e400ff027b82 */ /* 0x000e300000000a00 */
[----:B------:R-:W1:Y:S01]  /*1f50*/  LDC.64 R4, c[0x0][0x3a0] ;  /* 0x0000e800ff047b82 */ /* 0x000e620000000a00 */
[----:B0-----:R0:W-:Y:S04]  /*1f60*/  STG.E desc[UR4][R2.64+0x34], R7 ;  /* 0x0000340702007986 */ /* 0x0011e8000c101904 */
[----:B-1----:R0:W5:Y:S02]  /*1f70*/  LDG.E R4, desc[UR4][R4.64+0x10] ;  /* 0x0000100404047981 */ /* 0x002164000c1e1900 */
.L_x_34:
        /* <DEDUP_REMOVED lines=15> */
[----:B------:R-:W-:-:S07]  /*2070*/  IMAD.MOV.U32 R5, RZ, RZ, R7 ;  /* 0x000000ffff057224 */ /* 0x000fce00078e0007 */
.L_x_37:
[----:B------:R-:W0:Y:S02]  /*2080*/  LDC.64 R2, c[0x0][0x390] ;  /* 0x0000e400ff027b82 */ /* 0x000e240000000a00 */
[----:B0-----:R1:W-:Y:S02]  /*2090*/  STG.E desc[UR4][R2.64+0x38], R5 ;  /* 0x0000380502007986 */ /* 0x0013e4000c101904 */
.L_x_36:
        /* <DEDUP_REMOVED lines=18> */
.L_x_39:
[----:B------:R-:W0:Y:S08]  /*21c0*/  LDC.64 R2, c[0x0][0x390] ;  /* 0x0000e400ff027b82 */ /* 0x000e300000000a00 */
[----:B------:R-:W1:Y:S01]  /*21d0*/  LDC.64 R4, c[0x0][0x3a0] ;  /* 0x0000e800ff047b82 */ /* 0x000e620000000a00 */
[----:B0-----:R0:W-:Y:S04]  /*21e0*/  STG.E desc[UR4][R2.64+0x3c], R7 ;  /* 0x00003c0702007986 */ /* 0x0011e8000c101904 */
[----:B-1----:R0:W5:Y:S02]  /*21f0*/  LDG.E R5, desc[UR4][R4.64+0x14] ;  /* 0x0000140404057981 */ /* 0x002164000c1e1900 */
.L_x_38:
        /* <DEDUP_REMOVED lines=16> */
.L_x_41:
[----:B------:R-:W0:Y:S08]  /*2300*/  LDC.64 R2, c[0x0][0x390] ;  /* 0x0000e400ff027b82 */ /* 0x000e300000000a00 */
[----:B------:R-:W1:Y:S01]  /*2310*/  LDC.64 R4, c[0x0][0x3a0] ;  /* 0x0000e800ff047b82 */ /* 0x000e620000000a00 */
[----:B0-----:R0:W-:Y:S04]  /*2320*/  STG.E desc[UR4][R2.64+0x40], R7 ;  /* 0x0000400702007986 */ /* 0x0011e8000c101904 */
[----:B-1----:R0:W5:Y:S02]  /*2330*/  LDG.E R4, desc[UR4][R4.64+0x14] ;  /* 0x0000140404047981 */ /* 0x002164000c1e1900 */
.L_x_40:
        /* <DEDUP_REMOVED lines=16> */
.L_x_43:
[----:B------:R-:W0:Y:S02]  /*2440*/  LDC.64 R2, c[0x0][0x390] ;  /* 0x0000e400ff027b82 */ /* 0x000e240000000a00 */
[----:B0-----:R1:W-:Y:S02]  /*2450*/  STG.E desc[UR4][R2.64+0x44], R5 ;  /* 0x0000440502007986 */ /* 0x0013e4000c101904 */
.L_x_42:
        /* <DEDUP_REMOVED lines=18> */
.L_x_45:
[----:B------:R-:W0:Y:S08]  /*2580*/  LDC.64 R2, c[0x0][0x390] ;  /* 0x0000e400ff027b82 */ /* 0x000e300000000a00 */
[----:B------:R-:W1:Y:S01]  /*2590*/  LDC.64 R4, c[0x0][0x3a0] ;  /* 0x0000e800ff047b82 */ /* 0x000e620000000a00 */
[----:B0-----:R0:W-:Y:S04]  /*25a0*/  STG.E desc[UR4][R2.64+0x48], R7 ;  /* 0x0000480702007986 */ /* 0x0011e8000c101904 */
[----:B-1----:R0:W5:Y:S02]  /*25b0*/  LDG.E R5, desc[UR4][R4.64+0x18] ;  /* 0x0000180404057981 */ /* 0x002164000c1e1900 */
.L_x_44:
        /* <DEDUP_REMOVED lines=16> */
.L_x_47:
[----:B------:R-:W0:Y:S08]  /*26c0*/  LDC.64 R2, c[0x0][0x390] ;  /* 0x0000e400ff027b82 */ /* 0x000e300000000a00 */
[----:B------:R-:W1:Y:S01]  /*26d0*/  LDC.64 R4, c[0x0][0x3a0] ;  /* 0x0000e800ff047b82 */ /* 0x000e620000000a00 */
[----:B0-----:R0:W-:Y:S04]  /*26e0*/  STG.E desc[UR4][R2.64+0x4c], R7 ;  /* 0x00004c0702007986 */ /* 0x0011e8000c101904 */
[----:B-1----:R0:W5:Y:S02]  /*26f0*/  LDG.E R4, desc[UR4][R4.64+0x18] ;  /* 0x0000180404047981 */ /* 0x002164000c1e1900 */
.L_x_46:
        /* <DEDUP_REMOVED lines=16> */
.L_x_49:
[----:B------:R-:W0:Y:S02]  /*2800*/  LDC.64 R2, c[0x0][0x390] ;  /* 0x0000e400ff027b82 */ /* 0x000e240000000a00 */
[----:B0-----:R1:W-:Y:S02]  /*2810*/  STG.E desc[UR4][R2.64+0x50], R5 ;  /* 0x0000500502007986 */ /* 0x0013e4000c101904 */
.L_x_48:
        /* <DEDUP_REMOVED lines=18> */
.L_x_51:
[----:B------:R-:W0:Y:S08]  /*2940*/  LDC.64 R2, c[0x0][0x390] ;  /* 0x0000e400ff027b82 */ /* 0x000e300000000a00 */
[----:B------:R-:W1:Y:S01]  /*2950*/  LDC.64 R4, c[0x0][0x3a0] ;  /* 0x0000e800ff047b82 */ /* 0x000e620000000a00 */
[----:B0-----:R0:W-:Y:S04]  /*2960*/  STG.E desc[UR4][R2.64+0x54], R7 ;  /* 0x0000540702007986 */ /* 0x0011e8000c101904 */
[----:B-1----:R0:W5:Y:S02]  /*2970*/  LDG.E R5, desc[UR4][R4.64+0x1c] ;  /* 0x00001c0404057981 */ /* 0x002164000c1e1900 */
.L_x_50:
        /* <DEDUP_REMOVED lines=16> */
.L_x_53:
[----:B------:R-:W0:Y:S08]  /*2a80*/  LDC.64 R2, c[0x0][0x390] ;  /* 0x0000e400ff027b82 */ /* 0x000e300000000a00 */
[----:B------:R-:W1:Y:S01]  /*2a90*/  LDC.64 R4, c[0x0][0x3a0] ;  /* 0x0000e800ff047b82 */ /* 0x000e620000000a00 */
[----:B0-----:R0:W-:Y:S04]  /*2aa0*/  STG.E desc[UR4][R2.64+0x58], R7 ;  /* 0x0000580702007986 */ /* 0x0011e8000c101904 */
[----:B-1----:R0:W5:Y:S02]  /*2ab0*/  LDG.E R4, desc[UR4][R4.64+0x1c] ;  /* 0x00001c0404047981 */ /* 0x002164000c1e1900 */
.L_x_52:
        /* <DEDUP_REMOVED lines=16> */
.L_x_55:
[----:B------:R-:W0:Y:S02]  /*2bc0*/  LDC.64 R2, c[0x0][0x390] ;  /* 0x0000e400ff027b82 */ /* 0x000e240000000a00 */
[----:B0-----:R1:W-:Y:S02]  /*2bd0*/  STG.E desc[UR4][R2.64+0x5c], R5 ;  /* 0x00005c0502007986 */ /* 0x0013e4000c101904 */
.L_x_54:
        /* <DEDUP_REMOVED lines=18> */
.L_x_57:
[----:B------:R-:W0:Y:S08]  /*2d00*/  LDC.64 R2, c[0x0][0x390] ;  /* 0x0000e400ff027b82 */ /* 0x000e300000000a00 */
[----:B------:R-:W1:Y:S01]  /*2d10*/  LDC.64 R4, c[0x0][0x3a0] ;  /* 0x0000e800ff047b82 */ /* 0x000e620000000a00 */
[----:B0-----:R0:W-:Y:S04]  /*2d20*/  STG.E desc[UR4][R2.64+0x60], R7 ;  /* 0x0000600702007986 */ /* 0x0011e8000c101904 */
[----:B-1----:R0:W5:Y:S02]  /*2d30*/  LDG.E R5, desc[UR4][R4.64+0x20] ;  /* 0x0000200404057981 */ /* 0x002164000c1e1900 */
.L_x_56:
[----:B-----5:R-:W-:Y:S01]  /*2d40*/  ISETP.NE.AND P0, PT, R5, RZ, PT ;  /* 0x000000ff0500720c */ /* 0x020fe20003f05270 */
[----:B0-----:R-:W-:-:S12]  /*2d50*/  IMAD.MOV.U32 R4, RZ, RZ, RZ ;  /* 0x000000ffff047224 */ /* 0x001fd800078e00ff */
        /* <DEDUP_REMOVED lines=14> */
.L_x_59:
[----:B------:R-:W0:Y:S08]  /*2e40*/  LDC.64 R2, c[0x0][0x390] ;  /* 0x0000e400ff027b82 */ /* 0x000e300000000a00 */
[----:B------:R-:W1:Y:S01]  /*2e50*/  LDC.64 R4, c[0x0][0x3a0] ;  /* 0x0000e800ff047b82 */ /* 0x000e620000000a00 */
[----:B0-----:R0:W-:Y:S04]  /*2e60*/  STG.E desc[UR4][R2.64+0x64], R7 ;  /* 0x0000640702007986 */ /* 0x0011e8000c101904 */
[----:B-1----:R0:W5:Y:S02]  /*2e70*/  LDG.E R4, desc[UR4][R4.64+0x20] ;  /* 0x0000200404047981 */ /* 0x002164000c1e1900 */
.L_x_58:
        /* <DEDUP_REMOVED lines=16> */
.L_x_61:
[----:B------:R-:W0:Y:S02]  /*2f80*/  LDC.64 R2, c[0x0][0x390] ;  /* 0x0000e400ff027b82 */ /* 0x000e240000000a00 */
[----:B0-----:R1:W-:Y:S02]  /*2f90*/  STG.E desc[UR4][R2.64+0x68], R5 ;  /* 0x0000680502007986 */ /* 0x0013e4000c101904 */
.L_x_60:
        /* <DEDUP_REMOVED lines=18> */
.L_x_63:
[----:B------:R-:W0:Y:S08]  /*30c0*/  LDC.64 R2, c[0x0][0x390] ;  /* 0x0000e400ff027b82 */ /* 0x000e300000000a00 */
[----:B------:R-:W1:Y:S01]  /*30d0*/  LDC.64 R4, c[0x0][0x3a0] ;  /* 0x0000e800ff047b82 */ /* 0x000e620000000a00 */
[----:B0-----:R0:W-:Y:S04]  /*30e0*/  STG.E desc[UR4][R2.64+0x6c], R7 ;  /* 0x00006c0702007986 */ /* 0x0011e8000c101904 */
[----:B-1----:R0:W5:Y:S02]  /*30f0*/  LDG.E R5, desc[UR4][R4.64+0x24] ;  /* 0x0000240404057981 */ /* 0x002164000c1e1900 */
.L_x_62:
        /* <DEDUP_REMOVED lines=16> */
.L_x_65:
[----:B------:R-:W0:Y:S08]  /*3200*/  LDC.64 R2, c[0x0][0x390] ;  /* 0x0000e400ff027b82 */ /* 0x000e300000000a00 */
[----:B------:R-:W1:Y:S01]  /*3210*/  LDC.64 R4, c[0x0][0x3a0] ;  /* 0x0000e800ff047b82 */ /* 0x000e620000000a00 */
[----:B0-----:R0:W-:Y:S04]  /*3220*/  STG.E desc[UR4][R2.64+0x70], R7 ;  /* 0x0000700702007986 */ /* 0x0011e8000c101904 */
[----:B-1----:R0:W5:Y:S02]  /*3230*/  LDG.E R4, desc[UR4][R4.64+0x24] ;  /* 0x0000240404047981 */ /* 0x002164000c1e1900 */
.L_x_64:
[----:B-----5:R-:W-:-:S13]  /*3240*/  ISETP.NE.AND P0, PT, R4, RZ, PT ;  /* 0x000000ff0400720c */ /* 0x020fda0003f05270 */
[----:B------:R-:W-:Y:S05]  /*3250*/  @!P0 EXIT ;  /* 0x000000000000894d */ /* 0x000fea0003800000 */
        /* <DEDUP_REMOVED lines=14> */
.L_x_66:
[----:B------:R-:W0:Y:S02]  /*3340*/  LDC.64 R2, c[0x0][0x390] ;  /* 0x0000e400ff027b82 */ /* 0x000e240000000a00 */
[----:B0-----:R-:W-:Y:S01]  /*3350*/  STG.E desc[UR4][R2.64+0x74], R5 ;  /* 0x0000740502007986 */ /* 0x001fe2000c101904 */
[----:B------:R-:W-:Y:S05]  /*3360*/  EXIT ;  /* 0x000000000000794d */ /* 0x000fea0003800000 */
        .weak           $__internal_0_$__cuda_sm3x_div_rn_noftz_f32_slowpath
        .type           $__internal_0_$__cuda_sm3x_div_rn_noftz_f32_slowpath,@function
        .size           $__internal_0_$__cuda_sm3x_div_rn_noftz_f32_slowpath,(.L_x_80 - $__internal_0_$__cuda_sm3x_div_rn_noftz_f32_slowpath)
$__internal_0_$__cuda_sm3x_div_rn_noftz_f32_slowpath:
[----:B------:R-:W-:Y:S02]  /*3370*/  SHF.R.U32.HI R5, RZ, 0x17, R3 ;  /* 0x00000017ff057819 */ /* 0x000fe40000011603 */
[----:B------:R-:W-:Y:S02]  /*3380*/  SHF.R.U32.HI R4, RZ, 0x17, R0 ;  /* 0x00000017ff047819 */ /* 0x000fe40000011600 */
[----:B------:R-:W-:Y:S02]  /*3390*/  LOP3.LUT R10, R5, 0xff, RZ, 0xc0, !PT ;  /* 0x000000ff050a7812 */ /* 0x000fe400078ec0ff */
[----:B------:R-:W-:Y:S02]  /*33a0*/  LOP3.LUT R8, R4, 0xff, RZ, 0xc0, !PT ;  /* 0x000000ff04087812 */ /* 0x000fe400078ec0ff */
[----:B------:R-:W-:Y:S02]  /*33b0*/  IADD3 R6, PT, PT, R10, -0x1, RZ ;  /* 0xffffffff0a067810 */ /* 0x000fe40007ffe0ff */
[----:B------:R-:W-:-:S02]  /*33c0*/  IADD3 R5, PT, PT, R8, -0x1, RZ ;  /* 0xffffffff08057810 */ /* 0x000fc40007ffe0ff */
[----:B------:R-:W-:-:S04]  /*33d0*/  ISETP.GT.U32.AND P0, PT, R6, 0xfd, PT ;  /* 0x000000fd0600780c */ /* 0x000fc80003f04070 */
[----:B------:R-:W-:-:S13]  /*33e0*/  ISETP.GT.U32.OR P0, PT, R5, 0xfd, P0 ;  /* 0x000000fd0500780c */ /* 0x000fda0000704470 */
[----:B------:R-:W-:Y:S01]  /*33f0*/  @!P0 MOV R4, RZ ;  /* 0x000000ff00048202 */ /* 0x000fe20000000f00 */
[----:B------:R-:W-:Y:S06]  /*3400*/  @!P0 BRA `(.L_x_67) ;  /* 0x00000000005c8947 */ /* 0x000fec0003800000 */
[----:B------:R-:W-:Y:S02]  /*3410*/  FSETP.GTU.FTZ.AND P0, PT, |R0|, +INF , PT ;  /* 0x7f8000000000780b */ /* 0x000fe40003f1c200 */
[----:B------:R-:W-:-:S04]  /*3420*/  FSETP.GTU.FTZ.AND P1, PT, |R3|, +INF , PT ;  /* 0x7f8000000300780b */ /* 0x000fc80003f3c200 */
[----:B------:R-:W-:-:S13]  /*3430*/  PLOP3.LUT P0, PT, P0, P1, PT, 0xf8, 0x8f ;  /* 0x00000000008f781c */ /* 0x000fda0000703f70 */
[----:B------:R-:W-:Y:S05]  /*3440*/  @P0 BRA `(.L_x_68) ;  /* 0x0000000400440947 */ /* 0x000fea0003800000 */
[----:B------:R-:W-:-:S13]  /*3450*/  LOP3.LUT P0, RZ, R3, 0x7fffffff, R0, 0xc8, !PT ;  /* 0x7fffffff03ff7812 */ /* 0x000fda000780c800 */
[----:B------:R-:W-:Y:S05]  /*3460*/  @!P0 BRA `(.L_x_69) ;  /* 0x0000000400348947 */ /* 0x000fea0003800000 */
[C---:B------:R-:W-:Y:S02]  /*3470*/  FSETP.NEU.FTZ.AND P2, PT, |R0|.reuse, +INF , PT ;  /* 0x7f8000000000780b */ /* 0x040fe40003f5d200 */
[----:B------:R-:W-:Y:S02]  /*3480*/  FSETP.NEU.FTZ.AND P1, PT, |R3|, +INF , PT ;  /* 0x7f8000000300780b */ /* 0x000fe40003f3d200 */
[----:B------:R-:W-:-:S11]  /*3490*/  FSETP.NEU.FTZ.AND P0, PT, |R0|, +INF , PT ;  /* 0x7f8000000000780b */ /* 0x000fd60003f1d200 */
[----:B------:R-:W-:Y:S05]  /*34a0*/  @!P1 BRA !P2, `(.L_x_69) ;  /* 0x0000000400249947 */ /* 0x000fea0005000000 */
[----:B------:R-:W-:-:S04]  /*34b0*/  LOP3.LUT P2, RZ, R0, 0x7fffffff, RZ, 0xc0, !PT ;  /* 0x7fffffff00ff7812 */ /* 0x000fc8000784c0ff */
[----:B------:R-:W-:-:S13]  /*34c0*/  PLOP3.LUT P1, PT, P1, P2, PT, 0x2f, 0xf2 ;  /* 0x0000000000f2781c */ /* 0x000fda0000f24577 */
[----:B------:R-:W-:Y:S05]  /*34d0*/  @P1 BRA `(.L_x_70) ;  /* 0x0000000400101947 */ /* 0x000fea0003800000 */
[----:B------:R-:W-:-:S04]  /*34e0*/  LOP3.LUT P1, RZ, R3, 0x7fffffff, RZ, 0xc0, !PT ;  /* 0x7fffffff03ff7812 */ /* 0x000fc8000782c0ff */
[----:B------:R-:W-:-:S13]  /*34f0*/  PLOP3.LUT P0, PT, P0, P1, PT, 0x2f, 0xf2 ;  /* 0x0000000000f2781c */ /* 0x000fda0000702577 */
[----:B------:R-:W-:Y:S05]  /*3500*/  @P0 BRA `(.L_x_71) ;  /* 0x0000000000f80947 */ /* 0x000fea0003800000 */
[----:B------:R-:W-:Y:S02]  /*3510*/  ISETP.GE.AND P0, PT, R5, RZ, PT ;  /* 0x000000ff0500720c */ /* 0x000fe40003f06270 */
[----:B------:R-:W-:-:S11]  /*3520*/  ISETP.GE.AND P1, PT, R6, RZ, PT ;  /* 0x000000ff0600720c */ /* 0x000fd60003f26270 */
[----:B------:R-:W-:Y:S01]  /*3530*/  @P0 MOV R4, RZ ;  /* 0x000000ff00040202 */ /* 0x000fe20000000f00 */
[----:B------:R-:W-:Y:S01]  /*3540*/  @!P0 FFMA R0, R0, 1.84467440737095516160e+19, RZ ;  /* 0x5f80000000008823 */ /* 0x000fe200000000ff */
[----:B------:R-:W-:Y:S01]  /*3550*/  @!P0 MOV R4, 0xffffffc0 ;  /* 0xffffffc000048802 */ /* 0x000fe20000000f00 */
[----:B------:R-:W-:-:S03]  /*3560*/  @!P1 FFMA R3, R3, 1.84467440737095516160e+19, RZ ;  /* 0x5f80000003039823 */ /* 0x000fc600000000ff */
[----:B------:R-:W-:-:S07]  /*3570*/  @!P1 IADD3 R4, PT, PT, R4, 0x40, RZ ;  /* 0x0000004004049810 */ /* 0x000fce0007ffe0ff */
.L_x_67:
[----:B------:R-:W-:-:S05]  /*3580*/  LEA R6, R10, 0xc0800000, 0x17 ;  /* 0xc08000000a067811 */ /* 0x000fca00078eb8ff */
[----:B------:R-:W-:Y:S01]  /*3590*/  IMAD.IADD R6, R3, 0x1, -R6 ;  /* 0x0000000103067824 */ /* 0x000fe200078e0a06 */
[----:B------:R-:W-:-:S03]  /*35a0*/  IADD3 R3, PT, PT, R8, -0x7f, RZ ;  /* 0xffffff8108037810 */ /* 0x000fc60007ffe0ff */
[----:B------:R-:W0:Y:S01]  /*35b0*/  MUFU.RCP R5, R6 ;  /* 0x0000000600057308 */ /* 0x000e220000001000 */
[----:B------:R-:W-:Y:S01]  /*35c0*/  FADD.FTZ R7, -R6, -RZ ;  /* 0x800000ff06077221 */ /* 0x000fe20000010100 */
[C---:B------:R-:W-:Y:S01]  /*35d0*/  IMAD R0, R3.reuse, -0x800000, R0 ;  /* 0xff80000003007824 */ /* 0x040fe200078e0200 */
[----:B------:R-:W-:-:S04]  /*35e0*/  IADD3 R3, PT, PT, R3, 0x7f, -R10 ;  /* 0x0000007f03037810 */ /* 0x000fc80007ffe80a */
[----:B------:R-:W-:Y:S01]  /*35f0*/  IADD3 R3, PT, PT, R3, R4, RZ ;  /* 0x0000000403037210 */ /* 0x000fe20007ffe0ff */
[----:B0-----:R-:W-:-:S04]  /*3600*/  FFMA R8, R5, R7, 1 ;  /* 0x3f80000005087423 */ /* 0x001fc80000000007 */
[----:B------:R-:W-:-:S04]  /*3610*/  FFMA R12, R5, R8, R5 ;  /* 0x00000008050c7223 */ /* 0x000fc80000000005 */
[----:B------:R-:W-:-:S04]  /*3620*/  FFMA R5, R0, R12, RZ ;  /* 0x0000000c00057223 */ /* 0x000fc800000000ff */
[----:B------:R-:W-:-:S04]  /*3630*/  FFMA R8, R7, R5, R0 ;  /* 0x0000000507087223 */ /* 0x000fc80000000000 */
[----:B------:R-:W-:-:S04]  /*3640*/  FFMA R9, R12, R8, R5 ;  /* 0x000000080c097223 */ /* 0x000fc80000000005 */
[----:B------:R-:W-:-:S04]  /*3650*/  FFMA R8, R7, R9, R0 ;  /* 0x0000000907087223 */ /* 0x000fc80000000000 */
[----:B------:R-:W-:-:S05]  /*3660*/  FFMA R5, R12, R8, R9 ;  /* 0x000000080c057223 */ /* 0x000fca0000000009 */
[----:B------:R-:W-:-:S04]  /*3670*/  SHF.R.U32.HI R0, RZ, 0x17, R5 ;  /* 0x00000017ff007819 */ /* 0x000fc80000011605 */
[----:B------:R-:W-:-:S04]  /*3680*/  LOP3.LUT R0, R0, 0xff, RZ, 0xc0, !PT ;  /* 0x000000ff00007812 */ /* 0x000fc800078ec0ff */
[----:B------:R-:W-:-:S04]  /*3690*/  IADD3 R6, PT, PT, R0, R3, RZ ;  /* 0x0000000300067210 */ /* 0x000fc80007ffe0ff */
[----:B------:R-:W-:-:S04]  /*36a0*/  IADD3 R0, PT, PT, R6, -0x1, RZ ;  /* 0xffffffff06007810 */ /* 0x000fc80007ffe0ff */
[----:B------:R-:W-:-:S13]  /*36b0*/  ISETP.GE.U32.AND P0, PT, R0, 0xfe, PT ;  /* 0x000000fe0000780c */ /* 0x000fda0003f06070 */
[----:B------:R-:W-:Y:S05]  /*36c0*/  @!P0 BRA `(.L_x_72) ;  /* 0x0000000000808947 */ /* 0x000fea0003800000 */
[----:B------:R-:W-:-:S13]  /*36d0*/  ISETP.GT.AND P0, PT, R6, 0xfe, PT ;  /* 0x000000fe0600780c */ /* 0x000fda0003f04270 */
[----:B------:R-:W-:Y:S05]  /*36e0*/  @P0 BRA `(.L_x_73) ;  /* 0x00000000006c0947 */ /* 0x000fea0003800000 */
[----:B------:R-:W-:-:S13]  /*36f0*/  ISETP.GE.AND P0, PT, R6, 0x1, PT ;  /* 0x000000010600780c */ /* 0x000fda0003f06270 */
[----:B------:R-:W-:Y:S05]  /*3700*/  @P0 BRA `(.L_x_74) ;  /* 0x0000000000980947 */ /* 0x000fea0003800000 */
[----:B------:R-:W-:Y:S02]  /*3710*/  ISETP.GE.AND P0, PT, R6, -0x18, PT ;  /* 0xffffffe80600780c */ /* 0x000fe40003f06270 */
[----:B------:R-:W-:-:S11]  /*3720*/  LOP3.LUT R5, R5, 0x80000000, RZ, 0xc0, !PT ;  /* 0x8000000005057812 */ /* 0x000fd600078ec0ff */
[----:B------:R-:W-:Y:S05]  /*3730*/  @!P0 BRA `(.L_x_74) ;  /* 0x00000000008c8947 */ /* 0x000fea0003800000 */
[-CC-:B------:R-:W-:Y:S01]  /*3740*/  FFMA.RZ R0, R12, R8.reuse, R9.reuse ;  /* 0x000000080c007223 */ /* 0x180fe2000000c009 */
[----:B------:R-:W-:Y:S01]  /*3750*/  IADD3 R7, PT, PT, R6, 0x20, RZ ;  /* 0x0000002006077810 */ /* 0x000fe20007ffe0ff */
[-CC-:B------:R-:W-:Y:S01]  /*3760*/  FFMA.RM R3, R12, R8.reuse, R9.reuse ;  /* 0x000000080c037223 */ /* 0x180fe20000004009 */
[----:B------:R-:W-:Y:S02]  /*3770*/  ISETP.NE.AND P2, PT, R6, RZ, PT ;  /* 0x000000ff0600720c */ /* 0x000fe40003f45270 */
[----:B------:R-:W-:Y:S01]  /*3780*/  LOP3.LUT R4, R0, 0x7fffff, RZ, 0xc0, !PT ;  /* 0x007fffff00047812 */ /* 0x000fe200078ec0ff */
[----:B------:R-:W-:Y:S01]  /*3790*/  FFMA.RP R0, R12, R8, R9 ;  /* 0x000000080c007223 */ /* 0x000fe20000008009 */
[----:B------:R-:W-:Y:S02]  /*37a0*/  ISETP.NE.AND P1, PT, R6, RZ, PT ;  /* 0x000000ff0600720c */ /* 0x000fe40003f25270 */
[----:B------:R-:W-:Y:S02]  /*37b0*/  LOP3.LUT R4, R4, 0x800000, RZ, 0xfc, !PT ;  /* 0x0080000004047812 */ /* 0x000fe400078efcff */
[----:B------:R-:W-:-:S02]  /*37c0*/  IADD3 R6, PT, PT, -R6, RZ, RZ ;  /* 0x000000ff06067210 */ /* 0x000fc40007ffe1ff */
[----:B------:R-:W-:Y:S02]  /*37d0*/  SHF.L.U32 R7, R4, R7, RZ ;  /* 0x0000000704077219 */ /* 0x000fe400000006ff */
[----:B------:R-:W-:Y:S02]  /*37e0*/  FSETP.NEU.FTZ.AND P0, PT, R0, R3, PT ;  /* 0x000000030000720b */ /* 0x000fe40003f1d000 */
[----:B------:R-:W-:Y:S02]  /*37f0*/  SEL R3, R6, RZ, P2 ;  /* 0x000000ff06037207 */ /* 0x000fe40001000000 */
[----:B------:R-:W-:Y:S02]  /*3800*/  ISETP.NE.AND P1, PT, R7, RZ, P1 ;  /* 0x000000ff0700720c */ /* 0x000fe40000f25270 */
[----:B------:R-:W-:Y:S02]  /*3810*/  SHF.R.U32.HI R3, RZ, R3, R4 ;  /* 0x00000003ff037219 */ /* 0x000fe40000011604 */
[----:B------:R-:W-:-:S02]  /*3820*/  PLOP3.LUT P0, PT, P0, P1, PT, 0xf8, 0x8f ;  /* 0x00000000008f781c */ /* 0x000fc40000703f70 */
[----:B------:R-:W-:Y:S02]  /*3830*/  SHF.R.U32.HI R7, RZ, 0x1, R3 ;  /* 0x00000001ff077819 */ /* 0x000fe40000011603 */
[----:B------:R-:W-:-:S04]  /*3840*/  SEL R0, RZ, 0x1, !P0 ;  /* 0x00000001ff007807 */ /* 0x000fc80004000000 */
[----:B------:R-:W-:-:S04]  /*3850*/  LOP3.LUT R0, R0, 0x1, R7, 0xf8, !PT ;  /* 0x0000000100007812 */ /* 0x000fc800078ef807 */
[----:B------:R-:W-:-:S04]  /*3860*/  LOP3.LUT R0, R0, R3, RZ, 0xc0, !PT ;  /* 0x0000000300007212 */ /* 0x000fc800078ec0ff */
[----:B------:R-:W-:-:S04]  /*3870*/  IADD3 R0, PT, PT, R7, R0, RZ ;  /* 0x0000000007007210 */ /* 0x000fc80007ffe0ff */
[----:B------:R-:W-:Y:S01]  /*3880*/  LOP3.LUT R5, R0, R5, RZ, 0xfc, !PT ;  /* 0x0000000500057212 */ /* 0x000fe200078efcff */
[----:B------:R-:W-:Y:S06]  /*3890*/  BRA `(.L_x_74) ;  /* 0x0000000000347947 */ /* 0x000fec0003800000 */
.L_x_73:
[----:B------:R-:W-:-:S04]  /*38a0*/  LOP3.LUT R5, R5, 0x80000000, RZ, 0xc0, !PT ;  /* 0x8000000005057812 */ /* 0x000fc800078ec0ff */
[----:B------:R-:W-:Y:S01]  /*38b0*/  LOP3.LUT R5, R5, 0x7f800000, RZ, 0xfc, !PT ;  /* 0x7f80000005057812 */ /* 0x000fe200078efcff */
[----:B------:R-:W-:Y:S06]  /*38c0*/  BRA `(.L_x_74) ;  /* 0x0000000000287947 */ /* 0x000fec0003800000 */
.L_x_72:
[----:B------:R-:W-:Y:S01]  /*38d0*/  LEA R5, R3, R5, 0x17 ;  /* 0x0000000503057211 */ /* 0x000fe200078eb8ff */
[----:B------:R-:W-:Y:S06]  /*38e0*/  BRA `(.L_x_74) ;  /* 0x0000000000207947 */ /* 0x000fec0003800000 */
.L_x_71:
[----:B------:R-:W-:-:S04]  /*38f0*/  LOP3.LUT R0, R3, 0x80000000, R0, 0x48, !PT ;  /* 0x8000000003007812 */ /* 0x000fc800078e4800 */
[----:B------:R-:W-:Y:S01]  /*3900*/  LOP3.LUT R5, R0, 0x7f800000, RZ, 0xfc, !PT ;  /* 0x7f80000000057812 */ /* 0x000fe200078efcff */
[----:B------:R-:W-:Y:S06]  /*3910*/  BRA `(.L_x_74) ;  /* 0x0000000000147947 */ /* 0x000fec0003800000 */
.L_x_70:
[----:B------:R-:W-:Y:S01]  /*3920*/  LOP3.LUT R5, R3, 0x80000000, R0, 0x48, !PT ;  /* 0x8000000003057812 */ /* 0x000fe200078e4800 */
[----:B------:R-:W-:Y:S06]  /*3930*/  BRA `(.L_x_74) ;  /* 0x00000000000c7947 */ /* 0x000fec0003800000 */
.L_x_69:
[----:B------:R-:W0:Y:S01]  /*3940*/  MUFU.RSQ R5, -QNAN ;  /* 0xffc0000000057908 */ /* 0x000e220000001400 */
[----:B------:R-:W-:Y:S05]  /*3950*/  BRA `(.L_x_74) ;  /* 0x0000000000047947 */ /* 0x000fea0003800000 */
.L_x_68:
[----:B------:R-:W-:-:S07]  /*3960*/  FADD.FTZ R5, R0, R3 ;  /* 0x0000000300057221 */ /* 0x000fce0000010000 */
.L_x_74:
[----:B------:R-:W-:Y:S01]  /*3970*/  HFMA2 R3, -RZ, RZ, 0, 0 ;  /* 0x00000000ff037431 */ /* 0x000fe200000001ff */
[----:B0-----:R-:W-:-:S03]  /*3980*/  MOV R7, R5 ;  /* 0x0000000500077202 */ /* 0x001fc60000000f00 */
[----:B------:R-:W-:Y:S05]  /*3990*/  RET.REL.NODEC R2 `(_Z24kernel_compute_centroidsjjPfS_PjS0_) ;  /* 0xffffffc402987950 */ /* 0x000fea0003c3ffff */
.L_x_75:
[----:B------:R-:W-:-:S00]  /*39a0*/  BRA `(.L_x_75) ;  /* 0xfffffffc00fc7947 */ /* 0x000fc0000383ffff */
[----:B------:R-:W-:-:S00]  /*39b0*/  NOP ;  /* 0x0000000000007918 */ /* 0x000fc00000000000 */
        /* <DEDUP_REMOVED lines=12> */
.L_x_80:


//--------------------- .text._Z14kernel_clusterjjPfS_PjS0_Pb --------------------------
	.section	.text._Z14kernel_clusterjjPfS_PjS0_Pb,"ax",@progbits
	.align	128
        .global         _Z14kernel_clusterjjPfS_PjS0_Pb
        .type           _Z14kernel_clusterjjPfS_PjS0_Pb,@function
        .size           _Z14kernel_clusterjjPfS_PjS0_Pb,(.L_x_82 - _Z14kernel_clusterjjPfS_PjS0_Pb)
        .other          _Z14kernel_clusterjjPfS_PjS0_Pb,@"STO_CUDA_ENTRY STV_DEFAULT"
_Z14kernel_clusterjjPfS_PjS0_Pb:
.text._Z14kernel_clusterjjPfS_PjS0_Pb:
        /* <DEDUP_REMOVED lines=8> */
[C---:B------:R-:W-:Y:S01]  /*0080*/  ISETP.NE.AND P0, PT, R0.reuse, RZ, PT ;  /* 0x000000ff0000720c */ /* 0x040fe20003f05270 */
[----:B-1----:R-:W-:-:S05]  /*0090*/  IMAD R9, R0, R7, RZ ;  /* 0x0000000700097224 */ /* 0x002fca00078e02ff */
[----:B------:R-:W-:-:S04]  /*00a0*/  VIADDMNMX.U32 R6, R9, R7, R6, PT ;  /* 0x0000000709067246 */ /* 0x000fc80003800006 */
[----:B------:R-:W-:-:S03]  /*00b0*/  ISETP.GT.U32.AND P1, PT, R6, R9, PT ;  /* 0x000000090600720c */ /* 0x000fc60003f24070 */
[----:B------:R-:W-:Y:S10]  /*00c0*/  @P0 BRA `(.L_x_77) ;  /* 0x0000000000340947 */ /* 0x000ff40003800000 */
[----:B------:R-:W0:Y:S08]  /*00d0*/  LDC.64 R2, c[0x0][0x3a8] ;  /* 0x0000ea00ff027b82 */ /* 0x000e300000000a00 */
[----:B------:R-:W1:Y:S01]  /*00e0*/  LDC.64 R4, c[0x0][0x3a0] ;  /* 0x0000e800ff047b82 */ /* 0x000e620000000a00 */
[----:B0-----:R2:W-:Y:S04]  /*00f0*/  STG.E.U8 desc[UR4][R2.64], RZ ;  /* 0x000000ff02007986 */ /* 0x0015e8000c101104 */
[----:B-1----:R2:W-:Y:S04]  /*0100*/  STG.E desc[UR4][R4.64], RZ ;  /* 0x000000ff04007986 */ /* 0x0025e8000c101904 */
        /* <DEDUP_REMOVED lines=9> */
.L_x_77:
[----:B0-----:R-:W-:Y:S05]  /*01a0*/  BSYNC.RECONVERGENT B0 ;  /* 0x0000000000007941 */ /* 0x001fea0003800200 */
.L_x_76:
[----:B------:R-:W-:Y:S06]  /*01b0*/  BAR.SYNC.DEFER_BLOCKING 0x0 ;  /* 0x0000000000007b1d */ /* 0x000fec0000010000 */
[----:B------:R-:W-:Y:S05]  /*01c0*/  @!P1 EXIT ;  /* 0x000000000000994d */ /* 0x000fea0003800000 */
[----:B------:R-:W0:Y:S01]  /*01d0*/  LDC.64 R12, c[0x0][0x398] ;  /* 0x0000e600ff0c7b82 */ /* 0x000e220000000a00 */
[----:B------:R-:W-:-:S05]  /*01e0*/  HFMA2 R0, -RZ, RZ, 0, 1.78813934326171875e-07 ;  /* 0x00000003ff007431 */ /* 0x000fca00000001ff */
[C---:B------:R-:W-:Y:S02]  /*01f0*/  IMAD R7, R9.reuse, R0, 0x1 ;  /* 0x0000000109077424 */ /* 0x040fe400078e0200 */
[----:B0-----:R-:W-:-:S07]  /*0200*/  IMAD.WIDE.U32 R12, R9, 0x4, R12 ;  /* 0x00000004090c7825 */ /* 0x001fce00078e000c */
.L_x_78:
[----:B--23--:R-:W0:Y:S01]  /*0210*/  LDC.64 R2, c[0x0][0x388] ;  /* 0x0000e200ff027b82 */ /* 0x00ce220000000a00 */
[----:B------:R-:W-:-:S07]  /*0220*/  IADD3 R15, PT, PT, R7, -0x1, RZ ;  /* 0xffffffff070f7810 */ /* 0x000fce0007ffe0ff */
[----:B------:R-:W1:Y:S01]  /*0230*/  LDC.64 R4, c[0x0][0x390] ;  /* 0x0000e400ff047b82 */ /* 0x000e620000000a00 */
[----:B------:R-:W-:Y:S01]  /*0240*/  IADD3 R19, PT, PT, R7, 0x1, RZ ;  /* 0x0000000107137810 */ /* 0x000fe20007ffe0ff */
[----:B0-----:R-:W-:-:S04]  /*0250*/  IMAD.WIDE.U32 R14, R15, 0x4, R2 ;  /* 0x000000040f0e7825 */ /* 0x001fc800078e0002 */
[--C-:B------:R-:W-:Y:S01]  /*0260*/  IMAD.WIDE.U32 R16, R7, 0x4, R2.reuse ;  /* 0x0000000407107825 */ /* 0x100fe200078e0002 */
[----:B------:R-:W2:Y:S04]  /*0270*/  LDG.E R11, desc[UR4][R14.64] ;  /* 0x000000040e0b7981 */ /* 0x000ea8000c1e1900 */
[----:B-1----:R-:W2:Y:S01]  /*0280*/  LDG.E R0, desc[UR4][R4.64] ;  /* 0x0000000404007981 */ /* 0x002ea2000c1e1900 */
[----:B------:R-:W-:-:S03]  /*0290*/  IMAD.WIDE.U32 R2, R19, 0x4, R2 ;  /* 0x0000000413027825 */ /* 0x000fc600078e0002 */
[----:B------:R-:W3:Y:S04]  /*02a0*/  LDG.E R24, desc[UR4][R4.64+0xc] ;  /* 0x00000c0404187981 */ /* 0x000ee8000c1e1900 */
[----:B------:R-:W4:Y:S04]  /*02b0*/  LDG.E R10, desc[UR4][R16.64] ;  /* 0x00000004100a7981 */ /* 0x000f28000c1e1900 */
[----:B------:R-:W4:Y:S04]  /*02c0*/  LDG.E R21, desc[UR4][R4.64+0x4] ;  /* 0x0000040404157981 */ /* 0x000f28000c1e1900 */
[----:B------:R-:W5:Y:S04]  /*02d0*/  LDG.E R23, desc[UR4][R4.64+0x10] ;  /* 0x0000100404177981 */ /* 0x000f68000c1e1900 */
[----:B------:R-:W5:Y:S04]  /*02e0*/  LDG.E R20, desc[UR4][R4.64+0x18] ;  /* 0x0000180404147981 */ /* 0x000f68000c1e1900 */
[----:B------:R3:W5:Y:S04]  /*02f0*/  LDG.E R8, desc[UR4][R2.64] ;  /* 0x0000000402087981 */ /* 0x000768000c1e1900 */
[----:B------:R-:W5:Y:S04]  /*0300*/  LDG.E R25, desc[UR4][R4.64+0x8] ;  /* 0x0000080404197981 */ /* 0x000f68000c1e1900 */
        /* <DEDUP_REMOVED lines=10> */
[----:B------:R-:W5:Y:S01]  /*03b0*/  LDG.E R26, desc[UR4][R4.64+0x68] ;  /* 0x00006804041a7981 */ /* 0x000f62000c1e1900 */
[C---:B--2---:R-:W-:Y:S01]  /*03c0*/  FADD R0, R11.reuse, -R0 ;  /* 0x800000000b007221 */ /* 0x044fe20000000000 */
[----:B---3--:R-:W-:-:S03]  /*03d0*/  FADD R2, R11, -R24 ;  /* 0x800000180b027221 */ /* 0x008fc60000000000 */
[----:B------:R-:W-:Y:S01]  /*03e0*/  FFMA R0, R0, R0, RZ ;  /* 0x0000000000007223 */ /* 0x000fe200000000ff */
[C---:B----4-:R-:W-:Y:S01]  /*03f0*/  FADD R21, R10.reuse, -R21 ;  /* 0x800000150a157221 */ /* 0x050fe20000000000 */
[----:B-----5:R-:W-:Y:S01]  /*0400*/  FADD R24, R10, -R23 ;  /* 0x800000170a187221 */ /* 0x020fe20000000000 */
[----:B------:R-:W-:Y:S02]  /*0410*/  FFMA R23, R2, R2, RZ ;  /* 0x0000000202177223 */ /* 0x000fe400000000ff */
[----:B------:R-:W-:Y:S01]  /*0420*/  FFMA R2, R21, R21, R0 ;  /* 0x0000001515027223 */ /* 0x000fe20000000000 */
[----:B------:R-:W-:Y:S01]  /*0430*/  FADD R0, R11, -R20 ;  /* 0x800000140b007221 */ /* 0x000fe20000000000 */
[----:B------:R-:W-:Y:S02]  /*0440*/  FFMA R21, R24, R24, R23 ;  /* 0x0000001818157223 */ /* 0x000fe40000000017 */
[----:B------:R-:W2:Y:S01]  /*0450*/  LDG.E R23, desc[UR4][R4.64+0x4c] ;  /* 0x00004c0404177981 */ /* 0x000ea2000c1e1900 */
[----:B------:R-:W-:Y:S01]  /*0460*/  FFMA R20, R0, R0, RZ ;  /* 0x0000000000147223 */ /* 0x000fe200000000ff */
[C---:B------:R-:W-:Y:S01]  /*0470*/  FADD R25, R8.reuse, -R25 ;  /* 0x8000001908197221 */ /* 0x040fe20000000000 */
[----:B------:R-:W-:-:S03]  /*0480*/  FADD R18, R8, -R18 ;  /* 0x8000001208127221 */ /* 0x000fc60000000000 */
[----:B------:R-:W-:Y:S02]  /*0490*/  FFMA R0, R25, R25, R2 ;  /* 0x0000001919007223 */ /* 0x000fe40000000002 */
[----:B------:R-:W3:Y:S01]  /*04a0*/  LDG.E R25, desc[UR4][R4.64+0x38] ;  /* 0x0000380404197981 */ /* 0x000ee2000c1e1900 */
[----:B------:R-:W-:Y:S01]  /*04b0*/  FADD R29, R10, -R29 ;  /* 0x8000001d0a1d7221 */ /* 0x000fe20000000000 */
[----:B------:R-:W-:Y:S02]  /*04c0*/  FFMA R21, R18, R18, R21 ;  /* 0x0000001212157223 */ /* 0x000fe40000000015 */
[----:B------:R-:W4:Y:S01]  /*04d0*/  LDG.E R18, desc[UR4][R4.64+0x48] ;  /* 0x0000480404127981 */ /* 0x000f22000c1e1900 */
[----:B------:R-:W-:Y:S01]  /*04e0*/  FFMA R2, R29, R29, R20 ;  /* 0x0000001d1d027223 */ /* 0x000fe20000000014 */
[----:B------:R-:W-:Y:S01]  /*04f0*/  FMNMX R20, R0, 3.40282346638528859812e+38, PT ;  /* 0x7f7fffff00147809 */ /* 0x000fe20003800000 */
[----:B------:R-:W-:Y:S01]  /*0500*/  FADD R0, R11, -R14 ;  /* 0x8000000e0b007221 */ /* 0x000fe20000000000 */
[----:B------:R-:W-:-:S02]  /*0510*/  FADD R15, R8, -R15 ;  /* 0x8000000f080f7221 */ /* 0x000fc40000000000 */
[----:B------:R-:W-:Y:S01]  /*0520*/  FSETP.GEU.AND P3, PT, R21, R20, PT ;  /* 0x000000141500720b */ /* 0x000fe20003f6e000 */
[----:B------:R-:W-:Y:S01]  /*0530*/  FFMA R14, R0, R0, RZ ;  /* 0x00000000000e7223 */ /* 0x000fe200000000ff */
[----:B------:R-:W-:Y:S01]  /*0540*/  FADD R29, R10, -R19 ;  /* 0x800000130a1d7221 */ /* 0x000fe20000000000 */
[----:B------:R-:W-:Y:S01]  /*0550*/  FFMA R19, R15, R15, R2 ;  /* 0x0000000f0f137223 */ /* 0x000fe20000000002 */
[----:B------:R-:W-:Y:S01]  /*0560*/  FSEL R0, R21, R20, !P3 ;  /* 0x0000001415007208 */ /* 0x000fe20005800000 */
[----:B------:R-:W5:Y:S01]  /*0570*/  LDG.E R15, desc[UR4][R4.64+0x58] ;  /* 0x00005804040f7981 */ /* 0x000f62000c1e1900 */
[----:B------:R-:W-:-:S03]  /*0580*/  FADD R17, R8, -R17 ;  /* 0x8000001108117221 */ /* 0x000fc60000000000 */
[----:B------:R-:W5:Y:S01]  /*0590*/  LDG.E R21, desc[UR4][R4.64+0x44] ;  /* 0x0000440404157981 */ /* 0x000f62000c1e1900 */
[-C--:B------:R-:W-:Y:S01]  /*05a0*/  FSETP.GEU.AND P4, PT, R19, R0.reuse, PT ;  /* 0x000000001300720b */ /* 0x080fe20003f8e000 */
[----:B------:R-:W-:Y:S02]  /*05b0*/  FFMA R2, R29, R29, R14 ;  /* 0x0000001d1d027223 */ /* 0x000fe4000000000e */
[----:B------:R-:W5:Y:S01]  /*05c0*/  LDG.E R20, desc[UR4][R4.64+0x54] ;  /* 0x0000540404147981 */ /* 0x000f62000c1e1900 */
[----:B------:R-:W-:Y:S01]  /*05d0*/  FSEL R29, R19, R0, !P4 ;  /* 0x00000000131d7208 */ /* 0x000fe20006000000 */
[----:B------:R-:W-:Y:S01]  /*05e0*/  FFMA R2, R17, R17, R2 ;  /* 0x0000001111027223 */ /* 0x000fe20000000002 */
[----:B------:R-:W-:Y:S01]  /*05f0*/  FADD R0, R11, -R16 ;  /* 0x800000100b007221 */ /* 0x000fe20000000000 */
[----:B------:R-:W5:Y:S01]  /*0600*/  LDG.E R17, desc[UR4][R4.64+0x50] ;  /* 0x0000500404117981 */ /* 0x000f62000c1e1900 */
[----:B------:R-:W-:Y:S02]  /*0610*/  FADD R27, R10, -R27 ;  /* 0x8000001b0a1b7221 */ /* 0x000fe40000000000 */
[----:B------:R-:W-:Y:S01]  /*0620*/  FFMA R28, R0, R0, RZ ;  /* 0x00000000001c7223 */ /* 0x000fe200000000ff */
[----:B------:R-:W5:Y:S03]  /*0630*/  LDG.E R14, desc[UR4][R4.64+0x60] ;  /* 0x00006004040e7981 */ /* 0x000f66000c1e1900 */
[----:B------:R-:W-:Y:S01]  /*0640*/  FFMA R28, R27, R27, R28 ;  /* 0x0000001b1b1c7223 */ /* 0x000fe2000000001c */
[----:B------:R-:W5:Y:S04]  /*0650*/  LDG.E R19, desc[UR4][R4.64+0x64] ;  /* 0x0000640404137981 */ /* 0x000f68000c1e1900 */
[----:B------:R-:W5:Y:S01]  /*0660*/  LDG.E R27, desc[UR4][R4.64+0x5c] ;  /* 0x00005c04041b7981 */ /* 0x000f62000c1e1900 */
[----:B------:R-:W-:Y:S01]  /*0670*/  FADD R0, R11, -R22 ;  /* 0x800000160b007221 */ /* 0x000fe20000000000 */
[----:B------:R-:W-:-:S02]  /*0680*/  FSETP.GEU.AND P2, PT, R2, R29, PT ;  /* 0x0000001d0200720b */ /* 0x000fc40003f4e000 */
[----:B------:R-:W5:Y:S02]  /*0690*/  LDG.E R22, desc[UR4][R4.64+0x6c] ;  /* 0x00006c0404167981 */ /* 0x000f64000c1e1900 */
[----:B------:R-:W-:Y:S02]  /*06a0*/  FSEL R16, R2, R29, !P2 ;  /* 0x0000001d02107208 */ /* 0x000fe40005000000 */
[----:B------:R-:W5:Y:S01]  /*06b0*/  LDG.E R29, desc[UR4][R4.64+0x70] ;  /* 0x00007004041d7981 */ /* 0x000f62000c1e1900 */
[----:B------:R-:W-:Y:S01]  /*06c0*/  FADD R3, R10, -R3 ;  /* 0x800000030a037221 */ /* 0x000fe20000000000 */
[----:B------:R-:W-:Y:S02]  /*06d0*/  FFMA R24, R0, R0, RZ ;  /* 0x0000000000187223 */ /* 0x000fe400000000ff */
[----:B------:R0:W5:Y:S02]  /*06e0*/  LDG.E R5, desc[UR4][R4.64+0x74] ;  /* 0x0000740404057981 */ /* 0x000164000c1e1900 */
[----:B------:R-:W-:Y:S01]  /*06f0*/  FFMA R24, R3, R3, R24 ;  /* 0x0000000303187223 */ /* 0x000fe20000000018 */
[----:B------:R-:W-:-:S02]  /*0700*/  MOV R2, R12 ;  /* 0x0000000c00027202 */ /* 0x000fc40000000f00 */
[----:B------:R-:W-:-:S05]  /*0710*/  MOV R3, R13 ;  /* 0x0000000d00037202 */ /* 0x000fca0000000f00 */
[----:B------:R-:W5:Y:S01]  /*0720*/  LDG.E R12, desc[UR4][R2.64] ;  /* 0x00000004020c7981 */ /* 0x000f62000c1e1900 */
[----:B0-----:R-:W-:-:S04]  /*0730*/  SEL R4, RZ, 0x1, P3 ;  /* 0x00000001ff047807 */ /* 0x001fc80001800000 */
[----:B------:R-:W-:-:S04]  /*0740*/  SEL R4, R4, 0x2, P4 ;  /* 0x0000000204047807 */ /* 0x000fc80002000000 */
[----:B------:R-:W-:Y:S02]  /*0750*/  SEL R4, R4, 0x3, P2 ;  /* 0x0000000304047807 */ /* 0x000fe40001000000 */
[----:B------:R-:W-:Y:S02]  /*0760*/  IADD3 R9, PT, PT, R9, 0x1, RZ ;  /* 0x0000000109097810 */ /* 0x000fe40007ffe0ff */
[----:B------:R-:W-:Y:S01]  /*0770*/  IADD3 R7, PT, PT, R7, 0x3, RZ ;  /* 0x0000000307077810 */ /* 0x000fe20007ffe0ff */
[----:B--2---:R-:W-:Y:S01]  /*0780*/  FADD R23, R10, -R23 ;  /* 0x800000170a177221 */ /* 0x004fe20000000000 */
[----:B---3--:R-:W-:-:S04]  /*0790*/  FADD R25, R8, -R25 ;  /* 0x8000001908197221 */ /* 0x008fc80000000000 */
[----:B------:R-:W-:Y:S01]  /*07a0*/  FFMA R13, R25, R25, R28 ;  /* 0x00000019190d7223 */ /* 0x000fe2000000001c */
[----:B----4-:R-:W-:-:S04]  /*07b0*/  FADD R0, R11, -R18 ;  /* 0x800000120b007221 */ /* 0x010fc80000000000 */
[----:B------:R-:W-:Y:S01]  /*07c0*/  FSETP.GEU.AND P1, PT, R13, R16, PT ;  /* 0x000000100d00720b */ /* 0x000fe20003f2e000 */
[----:B------:R-:W-:-:S03]  /*07d0*/  FFMA R18, R0, R0, RZ ;  /* 0x0000000000127223 */ /* 0x000fc600000000ff */
[----:B------:R-:W-:Y:S01]  /*07e0*/  FSEL R13, R13, R16, !P1 ;  /* 0x000000100d0d7208 */ /* 0x000fe20004800000 */
[----:B-----5:R-:W-:-:S04]  /*07f0*/  FADD R21, R8, -R21 ;  /* 0x8000001508157221 */ /* 0x020fc80000000000 */
[----:B------:R-:W-:Y:S01]  /*0800*/  FFMA R24, R21, R21, R24 ;  /* 0x0000001515187223 */ /* 0x000fe20000000018 */
[----:B------:R-:W-:Y:S01]  /*0810*/  FADD R0, R11, -R20 ;  /* 0x800000140b007221 */ /* 0x000fe20000000000 */
[----:B------:R-:W-:Y:S01]  /*0820*/  FFMA R18, R23, R23, R18 ;  /* 0x0000001717127223 */ /* 0x000fe20000000012 */
[----:B------:R-:W-:Y:S02]  /*0830*/  FADD R17, R8, -R17 ;  /* 0x8000001108117221 */ /* 0x000fe40000000000 */
[----:B------:R-:W-:Y:S01]  /*0840*/  FSETP.GEU.AND P0, PT, R24, R13, PT ;  /* 0x0000000d1800720b */ /* 0x000fe20003f0e000 */
[----:B------:R-:W-:Y:S01]  /*0850*/  FADD R15, R10, -R15 ;  /* 0x8000000f0a0f7221 */ /* 0x000fe20000000000 */
[----:B------:R-:W-:Y:S01]  /*0860*/  FFMA R0, R0, R0, RZ ;  /* 0x0000000000007223 */ /* 0x000fe200000000ff */
[----:B------:R-:W-:Y:S01]  /*0870*/  FFMA R18, R17, R17, R18 ;  /* 0x0000001111127223 */ /* 0x000fe20000000012 */
[----:B------:R-:W-:Y:S01]  /*0880*/  FSEL R13, R24, R13, !P0 ;  /* 0x0000000d180d7208 */ /* 0x000fe20004000000 */
[----:B------:R-:W-:Y:S01]  /*0890*/  FADD R14, R11, -R14 ;  /* 0x8000000e0b0e7221 */ /* 0x000fe20000000000 */
[----:B------:R-:W-:-:S02]  /*08a0*/  FFMA R0, R15, R15, R0 ;  /* 0x0000000f0f007223 */ /* 0x000fc40000000000 */
[-C--:B------:R-:W-:Y:S01]  /*08b0*/  FSETP.GEU.AND P3, PT, R18, R13.reuse, PT ;  /* 0x0000000d1200720b */ /* 0x080fe20003f6e000 */
[----:B------:R-:W-:Y:S01]  /*08c0*/  FADD R27, R8, -R27 ;  /* 0x8000001b081b7221 */ /* 0x000fe20000000000 */
[----:B------:R-:W-:Y:S01]  /*08d0*/  FADD R19, R10, -R19 ;  /* 0x800000130a137221 */ /* 0x000fe20000000000 */
[----:B------:R-:W-:Y:S01]  /*08e0*/  FFMA R14, R14, R14, RZ ;  /* 0x0000000e0e0e7223 */ /* 0x000fe200000000ff */
[----:B------:R-:W-:Y:S01]  /*08f0*/  FSEL R13, R18, R13, !P3 ;  /* 0x0000000d120d7208 */ /* 0x000fe20005800000 */
[----:B------:R-:W-:Y:S01]  /*0900*/  FFMA R0, R27, R27, R0 ;  /* 0x0000001b1b007223 */ /* 0x000fe20000000000 */
[----:B------:R-:W-:Y:S01]  /*0910*/  FADD R22, R11, -R22 ;  /* 0x800000160b167221 */ /* 0x000fe20000000000 */
[----:B------:R-:W-:Y:S01]  /*0920*/  FFMA R14, R19, R19, R14 ;  /* 0x00000013130e7223 */ /* 0x000fe2000000000e */
[----:B------:R-:W-:Y:S01]  /*0930*/  FADD R11, R8, -R26 ;  /* 0x8000001a080b7221 */ /* 0x000fe20000000000 */
[----:B------:R-:W-:Y:S02]  /*0940*/  SEL R4, R4, 0x4, P1 ;  /* 0x0000000404047807 */ /* 0x000fe40000800000 */
[----:B------:R-:W-:Y:S01]  /*0950*/  FSETP.GEU.AND P1, PT, R0, R13, PT ;  /* 0x0000000d0000720b */ /* 0x000fe20003f2e000 */
[----:B------:R-:W-:Y:S01]  /*0960*/  FADD R29, R10, -R29 ;  /* 0x8000001d0a1d7221 */ /* 0x000fe20000000000 */
[----:B------:R-:W-:Y:S01]  /*0970*/  FFMA R22, R22, R22, RZ ;  /* 0x0000001616167223 */ /* 0x000fe200000000ff */
[----:B------:R-:W-:Y:S01]  /*0980*/  FFMA R11, R11, R11, R14 ;  /* 0x0000000b0b0b7223 */ /* 0x000fe2000000000e */
[----:B------:R-:W-:-:S02]  /*0990*/  SEL R4, R4, 0x5, P0 ;  /* 0x0000000504047807 */ /* 0x000fc40000000000 */
[----:B------:R-:W-:Y:S01]  /*09a0*/  FSEL R0, R0, R13, !P1 ;  /* 0x0000000d00007208 */ /* 0x000fe20004800000 */
[----:B------:R-:W-:Y:S01]  /*09b0*/  FFMA R22, R29, R29, R22 ;  /* 0x0000001d1d167223 */ /* 0x000fe20000000016 */
[----:B------:R-:W-:Y:S01]  /*09c0*/  FADD R5, R8, -R5 ;  /* 0x8000000508057221 */ /* 0x000fe20000000000 */
[----:B------:R-:W-:Y:S02]  /*09d0*/  SEL R4, R4, 0x6, P3 ;  /* 0x0000000604047807 */ /* 0x000fe40001800000 */
[-C--:B------:R-:W-:Y:S01]  /*09e0*/  FSETP.GEU.AND P0, PT, R11, R0.reuse, PT ;  /* 0x000000000b00720b */ /* 0x080fe20003f0e000 */
[----:B------:R-:W-:Y:S01]  /*09f0*/  FFMA R5, R5, R5, R22 ;  /* 0x0000000505057223 */ /* 0x000fe20000000016 */
[----:B------:R-:W-:Y:S02]  /*0a00*/  SEL R4, R4, 0x7, P1 ;  /* 0x0000000704047807 */ /* 0x000fe40000800000 */
[----:B------:R-:W-:Y:S02]  /*0a10*/  FSEL R0, R11, R0, !P0 ;  /* 0x000000000b007208 */ /* 0x000fe40004000000 */
[----:B------:R-:W-:-:S02]  /*0a20*/  SEL R4, R4, 0x8, P0 ;  /* 0x0000000804047807 */ /* 0x000fc40000000000 */
[----:B------:R-:W-:-:S04]  /*0a30*/  FSETP.GEU.AND P0, PT, R5, R0, PT ;  /* 0x000000000500720b */ /* 0x000fc80003f0e000 */
[----:B------:R-:W-:Y:S02]  /*0a40*/  SEL R15, R4, 0x9, P0 ;  /* 0x00000009040f7807 */ /* 0x000fe40000000000 */
[----:B------:R-:W0:Y:S02]  /*0a50*/  LDC.64 R4, c[0x0][0x3a0] ;  /* 0x0000e800ff047b82 */ /* 0x000e240000000a00 */
[----:B------:R-:W-:-:S13]  /*0a60*/  ISETP.NE.AND P0, PT, R12, R15, PT ;  /* 0x0000000f0c00720c */ /* 0x000fda0003f05270 */
[----:B------:R-:W1:Y:S01]  /*0a70*/  @P0 LDC.64 R10, c[0x0][0x3a8] ;  /* 0x0000ea00ff0a0b82 */ /* 0x000e620000000a00 */
[----:B------:R-:W-:Y:S01]  /*0a80*/  MOV R0, 0x1 ;  /* 0x0000000100007802 */ /* 0x000fe20000000f00 */
[----:B------:R3:W-:Y:S01]  /*0a90*/  @P0 STG.E desc[UR4][R2.64], R15 ;  /* 0x0000000f02000986 */ /* 0x0007e2000c101904 */
[----:B------:R-:W-:Y:S02]  /*0aa0*/  MOV R17, 0x1 ;  /* 0x0000000100117802 */ /* 0x000fe40000000f00 */
[----:B------:R-:W-:Y:S01]  /*0ab0*/  IADD3 R12, P1, PT, R2, 0x4, RZ ;  /* 0x00000004020c7810 */ /* 0x000fe20007f3e0ff */
[----:B0-----:R-:W-:Y:S01]  /*0ac0*/  IMAD.WIDE.U32 R4, R15, 0x4, R4 ;  /* 0x000000040f047825 */ /* 0x001fe200078e0004 */
[----:B-1----:R3:W-:Y:S01]  /*0ad0*/  @P0 STG.E.U8 desc[UR4][R10.64], R0 ;  /* 0x000000000a000986 */ /* 0x0027e2000c101104 */
[----:B------:R-:W-:-:S03]  /*0ae0*/  ISETP.GE.U32.AND P0, PT, R9, R6, PT ;  /* 0x000000060900720c */ /* 0x000fc60003f06070 */
[----:B------:R3:W-:Y:S01]  /*0af0*/  REDG.E.ADD.STRONG.GPU desc[UR4][R4.64], R17 ;  /* 0x000000110400798e */ /* 0x0007e2000c12e104 */
[----:B------:R-:W-:-:S09]  /*0b00*/  IADD3.X R13, PT, PT, RZ, R3, RZ, P1, !PT ;  /* 0x00000003ff0d7210 */ /* 0x000fd20000ffe4ff */
[----:B------:R-:W-:Y:S05]  /*0b10*/  @!P0 BRA `(.L_x_78) ;  /* 0xfffffff400bc8947 */ /* 0x000fea000383ffff */
[----:B------:R-:W-:Y:S05]  /*0b20*/  EXIT ;  /* 0x000000000000794d */ /* 0x000fea0003800000 */
.L_x_79:
        /* <DEDUP_REMOVED lines=13> */
.L_x_82:


//--------------------- .nv.shared.reserved.0     --------------------------
	.section	.nv.shared.reserved.0,"aw",@nobits
	.weak		__nv_reservedSMEM_offset_0_alias
	.size		__nv_reservedSMEM_offset_0_alias, 0, 64
	.other		__nv_reservedSMEM_offset_0_alias,@"STO_CUDA_RESERVED_SHARED STV_DEFAULT"
__nv_reservedSMEM_offset_0_alias:
	.zero		0
	.zero		64


//--------------------- .nv.constant0._Z24kernel_compute_centroidsjjPfS_PjS0_ --------------------------
	.section	.nv.constant0._Z24kernel_compute_centroidsjjPfS_PjS0_,"a",@progbits
	.sectionflags	@""
	.align	4
.nv.constant0._Z24kernel_compute_centroidsjjPfS_PjS0_:
	.zero		936


//--------------------- .nv.constant0._Z14kernel_clusterjjPfS_PjS0_Pb --------------------------
	.section	.nv.constant0._Z14kernel_clusterjjPfS_PjS0_Pb,"a",@progbits
	.sectionflags	@""
	.align	4
.nv.constant0._Z14kernel_clusterjjPfS_PjS0_Pb:
	.zero		944


//--------------------- SYMBOLS --------------------------

	.type		.nv.reservedSmem.offset0,@object
	.size		.nv.reservedSmem.offset0,0x4
